//
// Generated by NVIDIA NVVM Compiler
//
// Compiler Build ID: CL-36424714
// Cuda compilation tools, release 13.0, V13.0.88
// Based on NVVM 20.0.0
//

.version 9.0
.target sm_100
.address_size 64

	// .globl	_Z5cdistPKfiS0_iiiPf
.extern .func  (.param .b32 func_retval0) vprintf
(
	.param .b64 vprintf_param_0,
	.param .b64 vprintf_param_1
)
;
.extern .shared .align 16 .b8 smem[];
.global .align 1 .b8 $str[14] = {115, 109, 101, 109, 91, 37, 100, 93, 58, 32, 37, 102, 10};
.extern .shared .align 16 .b8 sdata[];
.global .align 1 .b8 $str$1[31] = {98, 108, 111, 99, 107, 32, 37, 100, 44, 32, 116, 104, 114, 101, 97, 100, 32, 37, 100, 44, 32, 118, 97, 108, 117, 101, 32, 37, 100, 10};

.visible .entry _Z5cdistPKfiS0_iiiPf(
	.param .u64 .ptr .align 1 _Z5cdistPKfiS0_iiiPf_param_0,
	.param .u32 _Z5cdistPKfiS0_iiiPf_param_1,
	.param .u64 .ptr .align 1 _Z5cdistPKfiS0_iiiPf_param_2,
	.param .u32 _Z5cdistPKfiS0_iiiPf_param_3,
	.param .u32 _Z5cdistPKfiS0_iiiPf_param_4,
	.param .u32 _Z5cdistPKfiS0_iiiPf_param_5,
	.param .u64 .ptr .align 1 _Z5cdistPKfiS0_iiiPf_param_6
)
{
	.local .align 16 .b8 	__local_depot0[16];
	.reg .b64 	%SP;
	.reg .b64 	%SPL;
	.reg .pred 	%p<6>;
	.reg .b32 	%r<35>;
	.reg .b32 	%f<24>;
	.reg .b64 	%rd<17>;
	.reg .b64 	%fd<4>;

	mov.u64 	%SPL, __local_depot0;
	cvta.local.u64 	%SP, %SPL;
	ld.param.u64 	%rd2, [_Z5cdistPKfiS0_iiiPf_param_0];
	ld.param.u32 	%r12, [_Z5cdistPKfiS0_iiiPf_param_1];
	ld.param.u64 	%rd3, [_Z5cdistPKfiS0_iiiPf_param_2];
	ld.param.u32 	%r10, [_Z5cdistPKfiS0_iiiPf_param_3];
	ld.param.u32 	%r11, [_Z5cdistPKfiS0_iiiPf_param_5];
	ld.param.u64 	%rd1, [_Z5cdistPKfiS0_iiiPf_param_6];
	cvta.to.global.u64 	%rd4, %rd3;
	cvta.to.global.u64 	%rd5, %rd2;
	mov.u32 	%r1, %tid.x;
	mov.u32 	%r2, %ctaid.x;
	mad.lo.s32 	%r13, %r12, %r1, %r2;
	mul.wide.u32 	%rd6, %r13, 4;
	add.s64 	%rd7, %rd5, %rd6;
	ld.global.f32 	%f2, [%rd7];
	mad.lo.s32 	%r14, %r10, %r1, %r11;
	mul.wide.u32 	%rd8, %r14, 4;
	add.s64 	%rd9, %rd4, %rd8;
	ld.global.f32 	%f3, [%rd9];
	mul.f32 	%f1, %f2, %f3;
	shl.b32 	%r15, %r1, 2;
	mov.u32 	%r16, smem;
	add.s32 	%r3, %r16, %r15;
	st.shared.f32 	[%r3], %f1;
	mul.f32 	%f4, %f2, %f2;
	mov.u32 	%r34, %ntid.x;
	shl.b32 	%r5, %r34, 2;
	add.s32 	%r6, %r3, %r5;
	st.shared.f32 	[%r6], %f4;
	mul.f32 	%f5, %f3, %f3;
	add.s32 	%r7, %r6, %r5;
	st.shared.f32 	[%r7], %f5;
	setp.neu.f32 	%p1, %f1, 0f00000000;
	@%p1 bra 	$L__BB0_2;
	add.s32 	%r17, %r1, %r34;
	add.u64 	%rd10, %SP, 0;
	add.u64 	%rd11, %SPL, 0;
	cvt.f64.f32 	%fd1, %f1;
	st.local.u32 	[%rd11], %r1;
	st.local.f64 	[%rd11+8], %fd1;
	mov.u64 	%rd12, $str;
	cvta.global.u64 	%rd13, %rd12;
	{ // callseq 0, 0
	.param .b64 param0;
	st.param.b64 	[param0], %rd13;
	.param .b64 param1;
	st.param.b64 	[param1], %rd10;
	.param .b32 retval0;
	call.uni (retval0), 
	vprintf, 
	(
	param0, 
	param1
	);
	ld.param.b32 	%r18, [retval0];
	} // callseq 0
	ld.shared.f32 	%f6, [%r6];
	cvt.f64.f32 	%fd2, %f6;
	st.local.u32 	[%rd11], %r17;
	st.local.f64 	[%rd11+8], %fd2;
	{ // callseq 1, 0
	.param .b64 param0;
	st.param.b64 	[param0], %rd13;
	.param .b64 param1;
	st.param.b64 	[param1], %rd10;
	.param .b32 retval0;
	call.uni (retval0), 
	vprintf, 
	(
	param0, 
	param1
	);
	ld.param.b32 	%r20, [retval0];
	} // callseq 1
	ld.shared.f32 	%f7, [%r7];
	cvt.f64.f32 	%fd3, %f7;
	add.s32 	%r22, %r17, %r34;
	st.local.u32 	[%rd11], %r22;
	st.local.f64 	[%rd11+8], %fd3;
	{ // callseq 2, 0
	.param .b64 param0;
	st.param.b64 	[param0], %rd13;
	.param .b64 param1;
	st.param.b64 	[param1], %rd10;
	.param .b32 retval0;
	call.uni (retval0), 
	vprintf, 
	(
	param0, 
	param1
	);
	ld.param.b32 	%r23, [retval0];
	} // callseq 2
$L__BB0_2:
	bar.sync 	0;
	setp.lt.u32 	%p2, %r34, 2;
	@%p2 bra 	$L__BB0_6;
$L__BB0_3:
	shr.u32 	%r9, %r34, 1;
	setp.ge.u32 	%p3, %r1, %r9;
	@%p3 bra 	$L__BB0_5;
	shl.b32 	%r25, %r9, 2;
	add.s32 	%r26, %r3, %r25;
	ld.shared.f32 	%f8, [%r26];
	ld.shared.f32 	%f9, [%r3];
	add.f32 	%f10, %f8, %f9;
	st.shared.f32 	[%r3], %f10;
	add.s32 	%r27, %r26, %r5;
	ld.shared.f32 	%f11, [%r27];
	ld.shared.f32 	%f12, [%r6];
	add.f32 	%f13, %f11, %f12;
	st.shared.f32 	[%r6], %f13;
	add.s32 	%r28, %r27, %r5;
	ld.shared.f32 	%f14, [%r28];
	ld.shared.f32 	%f15, [%r7];
	add.f32 	%f16, %f14, %f15;
	st.shared.f32 	[%r7], %f16;
$L__BB0_5:
	bar.sync 	0;
	setp.gt.u32 	%p4, %r34, 3;
	mov.u32 	%r34, %r9;
	@%p4 bra 	$L__BB0_3;
$L__BB0_6:
	setp.ne.s32 	%p5, %r1, 0;
	@%p5 bra 	$L__BB0_8;
	ld.shared.f32 	%f17, [smem];
	add.s32 	%r31, %r16, %r5;
	ld.shared.f32 	%f18, [%r31];
	sqrt.rn.f32 	%f19, %f18;
	add.s32 	%r32, %r31, %r5;
	ld.shared.f32 	%f20, [%r32];
	sqrt.rn.f32 	%f21, %f20;
	mul.f32 	%f22, %f19, %f21;
	div.rn.f32 	%f23, %f17, %f22;
	mad.lo.s32 	%r33, %r10, %r2, %r11;
	cvta.to.global.u64 	%rd14, %rd1;
	mul.wide.u32 	%rd15, %r33, 4;
	add.s64 	%rd16, %rd14, %rd15;
	st.global.f32 	[%rd16], %f23;
$L__BB0_8:
	ret;

}
	// .globl	_Z6cdist2PKfiS0_iiiPf
.visible .entry _Z6cdist2PKfiS0_iiiPf(
	.param .u64 .ptr .align 1 _Z6cdist2PKfiS0_iiiPf_param_0,
	.param .u32 _Z6cdist2PKfiS0_iiiPf_param_1,
	.param .u64 .ptr .align 1 _Z6cdist2PKfiS0_iiiPf_param_2,
	.param .u32 _Z6cdist2PKfiS0_iiiPf_param_3,
	.param .u32 _Z6cdist2PKfiS0_iiiPf_param_4,
	.param .u32 _Z6cdist2PKfiS0_iiiPf_param_5,
	.param .u64 .ptr .align 1 _Z6cdist2PKfiS0_iiiPf_param_6
)
{
	.reg .pred 	%p<5>;
	.reg .b32 	%r<30>;
	.reg .b32 	%f<27>;
	.reg .b64 	%rd<17>;

	ld.param.u64 	%rd2, [_Z6cdist2PKfiS0_iiiPf_param_0];
	ld.param.u32 	%r12, [_Z6cdist2PKfiS0_iiiPf_param_1];
	ld.param.u64 	%rd3, [_Z6cdist2PKfiS0_iiiPf_param_2];
	ld.param.u32 	%r10, [_Z6cdist2PKfiS0_iiiPf_param_3];
	ld.param.u32 	%r11, [_Z6cdist2PKfiS0_iiiPf_param_5];
	ld.param.u64 	%rd1, [_Z6cdist2PKfiS0_iiiPf_param_6];
	cvta.to.global.u64 	%rd4, %rd3;
	cvta.to.global.u64 	%rd5, %rd2;
	mov.u32 	%r1, %tid.x;
	mov.u32 	%r2, %ctaid.x;
	mad.lo.s32 	%r13, %r12, %r1, %r2;
	mul.wide.u32 	%rd6, %r13, 4;
	add.s64 	%rd7, %rd5, %rd6;
	ld.global.f32 	%f1, [%rd7];
	mad.lo.s32 	%r14, %r10, %r1, %r11;
	mul.wide.u32 	%rd8, %r14, 4;
	add.s64 	%rd9, %rd4, %rd8;
	ld.global.f32 	%f2, [%rd9];
	mov.u32 	%r29, %ntid.x;
	add.s32 	%r15, %r1, %r29;
	mad.lo.s32 	%r16, %r12, %r15, %r2;
	mul.wide.u32 	%rd10, %r16, 4;
	add.s64 	%rd11, %rd5, %rd10;
	ld.global.f32 	%f3, [%rd11];
	mad.lo.s32 	%r17, %r10, %r15, %r11;
	mul.wide.u32 	%rd12, %r17, 4;
	add.s64 	%rd13, %rd4, %rd12;
	ld.global.f32 	%f4, [%rd13];
	mul.f32 	%f5, %f3, %f4;
	fma.rn.f32 	%f6, %f1, %f2, %f5;
	shl.b32 	%r18, %r1, 2;
	mov.u32 	%r19, smem;
	add.s32 	%r4, %r19, %r18;
	st.shared.f32 	[%r4], %f6;
	mul.f32 	%f7, %f3, %f3;
	fma.rn.f32 	%f8, %f1, %f1, %f7;
	shl.b32 	%r5, %r29, 2;
	add.s32 	%r6, %r4, %r5;
	st.shared.f32 	[%r6], %f8;
	mul.f32 	%f9, %f4, %f4;
	fma.rn.f32 	%f10, %f2, %f2, %f9;
	add.s32 	%r7, %r6, %r5;
	st.shared.f32 	[%r7], %f10;
	bar.sync 	0;
	setp.lt.u32 	%p1, %r29, 2;
	@%p1 bra 	$L__BB1_4;
$L__BB1_1:
	shr.u32 	%r9, %r29, 1;
	setp.ge.u32 	%p2, %r1, %r9;
	@%p2 bra 	$L__BB1_3;
	shl.b32 	%r20, %r9, 2;
	add.s32 	%r21, %r4, %r20;
	ld.shared.f32 	%f11, [%r21];
	ld.shared.f32 	%f12, [%r4];
	add.f32 	%f13, %f11, %f12;
	st.shared.f32 	[%r4], %f13;
	add.s32 	%r22, %r21, %r5;
	ld.shared.f32 	%f14, [%r22];
	ld.shared.f32 	%f15, [%r6];
	add.f32 	%f16, %f14, %f15;
	st.shared.f32 	[%r6], %f16;
	add.s32 	%r23, %r22, %r5;
	ld.shared.f32 	%f17, [%r23];
	ld.shared.f32 	%f18, [%r7];
	add.f32 	%f19, %f17, %f18;
	st.shared.f32 	[%r7], %f19;
$L__BB1_3:
	bar.sync 	0;
	setp.gt.u32 	%p3, %r29, 3;
	mov.u32 	%r29, %r9;
	@%p3 bra 	$L__BB1_1;
$L__BB1_4:
	setp.ne.s32 	%p4, %r1, 0;
	@%p4 bra 	$L__BB1_6;
	ld.shared.f32 	%f20, [smem];
	add.s32 	%r26, %r19, %r5;
	ld.shared.f32 	%f21, [%r26];
	sqrt.rn.f32 	%f22, %f21;
	add.s32 	%r27, %r26, %r5;
	ld.shared.f32 	%f23, [%r27];
	sqrt.rn.f32 	%f24, %f23;
	mul.f32 	%f25, %f22, %f24;
	div.rn.f32 	%f26, %f20, %f25;
	mad.lo.s32 	%r28, %r10, %r2, %r11;
	cvta.to.global.u64 	%rd14, %rd1;
	mul.wide.u32 	%rd15, %r28, 4;
	add.s64 	%rd16, %rd14, %rd15;
	st.global.f32 	[%rd16], %f26;
$L__BB1_6:
	ret;

}
	// .globl	_Z23padded_cdist_with_validPKfiS0_iiiiPfPiS2_
.visible .entry _Z23padded_cdist_with_validPKfiS0_iiiiPfPiS2_(
	.param .u64 .ptr .align 1 _Z23padded_cdist_with_validPKfiS0_iiiiPfPiS2__param_0,
	.param .u32 _Z23padded_cdist_with_validPKfiS0_iiiiPfPiS2__param_1,
	.param .u64 .ptr .align 1 _Z23padded_cdist_with_validPKfiS0_iiiiPfPiS2__param_2,
	.param .u32 _Z23padded_cdist_with_validPKfiS0_iiiiPfPiS2__param_3,
	.param .u32 _Z23padded_cdist_with_validPKfiS0_iiiiPfPiS2__param_4,
	.param .u32 _Z23padded_cdist_with_validPKfiS0_iiiiPfPiS2__param_5,
	.param .u32 _Z23padded_cdist_with_validPKfiS0_iiiiPfPiS2__param_6,
	.param .u64 .ptr .align 1 _Z23padded_cdist_with_validPKfiS0_iiiiPfPiS2__param_7,
	.param .u64 .ptr .align 1 _Z23padded_cdist_with_validPKfiS0_iiiiPfPiS2__param_8,
	.param .u64 .ptr .align 1 _Z23padded_cdist_with_validPKfiS0_iiiiPfPiS2__param_9
)
{
	.reg .pred 	%p<10>;
	.reg .b32 	%r<40>;
	.reg .b32 	%f<41>;
	.reg .b64 	%rd<26>;

	ld.param.u64 	%rd7, [_Z23padded_cdist_with_validPKfiS0_iiiiPfPiS2__param_0];
	ld.param.u32 	%r14, [_Z23padded_cdist_with_validPKfiS0_iiiiPfPiS2__param_1];
	ld.param.u64 	%rd8, [_Z23padded_cdist_with_validPKfiS0_iiiiPfPiS2__param_2];
	ld.param.u32 	%r15, [_Z23padded_cdist_with_validPKfiS0_iiiiPfPiS2__param_3];
	ld.param.u32 	%r16, [_Z23padded_cdist_with_validPKfiS0_iiiiPfPiS2__param_4];
	ld.param.u32 	%r17, [_Z23padded_cdist_with_validPKfiS0_iiiiPfPiS2__param_5];
	ld.param.u32 	%r18, [_Z23padded_cdist_with_validPKfiS0_iiiiPfPiS2__param_6];
	ld.param.u64 	%rd4, [_Z23padded_cdist_with_validPKfiS0_iiiiPfPiS2__param_7];
	ld.param.u64 	%rd5, [_Z23padded_cdist_with_validPKfiS0_iiiiPfPiS2__param_8];
	ld.param.u64 	%rd6, [_Z23padded_cdist_with_validPKfiS0_iiiiPfPiS2__param_9];
	cvta.to.global.u64 	%rd1, %rd8;
	cvta.to.global.u64 	%rd2, %rd7;
	mov.u32 	%r1, %tid.x;
	setp.ge.u32 	%p1, %r1, %r16;
	mad.lo.s32 	%r19, %r15, %r1, %r18;
	mul.wide.u32 	%rd9, %r19, 4;
	add.s64 	%rd3, %rd1, %rd9;
	mov.f32 	%f38, 0f00000000;
	@%p1 bra 	$L__BB2_2;
	mov.u32 	%r20, %ctaid.x;
	mad.lo.s32 	%r21, %r14, %r1, %r20;
	mul.wide.u32 	%rd10, %r21, 4;
	add.s64 	%rd11, %rd2, %rd10;
	ld.global.f32 	%f8, [%rd11];
	ld.global.f32 	%f9, [%rd3];
	mul.f32 	%f38, %f8, %f9;
$L__BB2_2:
	setp.ge.u32 	%p2, %r1, %r16;
	shl.b32 	%r22, %r1, 2;
	mov.u32 	%r23, smem;
	add.s32 	%r2, %r23, %r22;
	st.shared.f32 	[%r2], %f38;
	mov.f32 	%f39, 0f00000000;
	@%p2 bra 	$L__BB2_4;
	mov.u32 	%r24, %ctaid.x;
	mad.lo.s32 	%r25, %r14, %r1, %r24;
	mul.wide.u32 	%rd12, %r25, 4;
	add.s64 	%rd13, %rd2, %rd12;
	ld.global.f32 	%f11, [%rd13];
	mul.f32 	%f39, %f11, %f11;
$L__BB2_4:
	setp.ge.u32 	%p3, %r1, %r16;
	shl.b32 	%r3, %r17, 2;
	add.s32 	%r4, %r2, %r3;
	st.shared.f32 	[%r4], %f39;
	mov.f32 	%f40, 0f00000000;
	@%p3 bra 	$L__BB2_6;
	ld.global.f32 	%f13, [%rd3];
	mul.f32 	%f40, %f13, %f13;
$L__BB2_6:
	add.s32 	%r5, %r4, %r3;
	st.shared.f32 	[%r5], %f40;
	mov.u32 	%r6, %ntid.x;
	add.s32 	%r7, %r1, %r6;
	setp.ge.u32 	%p4, %r7, %r16;
	@%p4 bra 	$L__BB2_8;
	mov.u32 	%r26, %ctaid.x;
	mad.lo.s32 	%r27, %r14, %r7, %r26;
	mul.wide.u32 	%rd14, %r27, 4;
	add.s64 	%rd15, %rd2, %rd14;
	ld.global.f32 	%f14, [%rd15];
	mad.lo.s32 	%r28, %r15, %r7, %r18;
	mul.wide.u32 	%rd16, %r28, 4;
	add.s64 	%rd17, %rd1, %rd16;
	ld.global.f32 	%f15, [%rd17];
	ld.shared.f32 	%f16, [%r2];
	fma.rn.f32 	%f17, %f14, %f15, %f16;
	st.shared.f32 	[%r2], %f17;
	ld.shared.f32 	%f18, [%r4];
	fma.rn.f32 	%f19, %f14, %f14, %f18;
	st.shared.f32 	[%r4], %f19;
	ld.shared.f32 	%f20, [%r5];
	fma.rn.f32 	%f21, %f15, %f15, %f20;
	st.shared.f32 	[%r5], %f21;
$L__BB2_8:
	bar.sync 	0;
	setp.lt.u32 	%p5, %r6, 2;
	@%p5 bra 	$L__BB2_13;
	shl.b32 	%r8, %r6, 2;
	add.s32 	%r9, %r2, %r8;
	add.s32 	%r10, %r9, %r8;
	mov.u32 	%r39, %r6;
$L__BB2_10:
	shr.u32 	%r12, %r39, 1;
	setp.ge.u32 	%p6, %r1, %r12;
	@%p6 bra 	$L__BB2_12;
	shl.b32 	%r29, %r12, 2;
	add.s32 	%r30, %r2, %r29;
	ld.shared.f32 	%f22, [%r30];
	ld.shared.f32 	%f23, [%r2];
	add.f32 	%f24, %f22, %f23;
	st.shared.f32 	[%r2], %f24;
	add.s32 	%r31, %r30, %r8;
	ld.shared.f32 	%f25, [%r31];
	ld.shared.f32 	%f26, [%r9];
	add.f32 	%f27, %f25, %f26;
	st.shared.f32 	[%r9], %f27;
	add.s32 	%r32, %r31, %r8;
	ld.shared.f32 	%f28, [%r32];
	ld.shared.f32 	%f29, [%r10];
	add.f32 	%f30, %f28, %f29;
	st.shared.f32 	[%r10], %f30;
$L__BB2_12:
	bar.sync 	0;
	setp.gt.u32 	%p7, %r39, 3;
	mov.u32 	%r39, %r12;
	@%p7 bra 	$L__BB2_10;
$L__BB2_13:
	setp.ne.s32 	%p8, %r1, 0;
	@%p8 bra 	$L__BB2_16;
	ld.shared.f32 	%f31, [smem];
	shl.b32 	%r34, %r6, 2;
	add.s32 	%r35, %r23, %r34;
	ld.shared.f32 	%f32, [%r35];
	sqrt.rn.f32 	%f33, %f32;
	add.s32 	%r36, %r35, %r34;
	ld.shared.f32 	%f34, [%r36];
	sqrt.rn.f32 	%f35, %f34;
	mul.f32 	%f36, %f33, %f35;
	div.rn.f32 	%f37, %f31, %f36;
	mov.u32 	%r37, %ctaid.x;
	mad.lo.s32 	%r13, %r15, %r37, %r18;
	cvta.to.global.u64 	%rd18, %rd4;
	mul.wide.u32 	%rd19, %r13, 4;
	add.s64 	%rd20, %rd18, %rd19;
	st.global.f32 	[%rd20], %f37;
	cvta.to.global.u64 	%rd21, %rd5;
	add.s64 	%rd22, %rd21, %rd19;
	st.global.u32 	[%rd22], %r37;
	setp.geu.f32 	%p9, %f37, 0f3F400000;
	@%p9 bra 	$L__BB2_16;
	cvta.to.global.u64 	%rd23, %rd6;
	add.s64 	%rd25, %rd23, %rd19;
	mov.b32 	%r38, 1;
	st.global.u32 	[%rd25], %r38;
$L__BB2_16:
	ret;

}
	// .globl	_Z10prefix_sumPKiiiPi
.visible .entry _Z10prefix_sumPKiiiPi(
	.param .u64 .ptr .align 1 _Z10prefix_sumPKiiiPi_param_0,
	.param .u32 _Z10prefix_sumPKiiiPi_param_1,
	.param .u32 _Z10prefix_sumPKiiiPi_param_2,
	.param .u64 .ptr .align 1 _Z10prefix_sumPKiiiPi_param_3
)
{
	.local .align 8 .b8 	__local_depot3[16];
	.reg .b64 	%SP;
	.reg .b64 	%SPL;
	.reg .pred 	%p<4>;
	.reg .b32 	%r<26>;
	.reg .b64 	%rd<13>;

	mov.u64 	%SPL, __local_depot3;
	cvta.local.u64 	%SP, %SPL;
	ld.param.u64 	%rd2, [_Z10prefix_sumPKiiiPi_param_0];
	ld.param.u32 	%r8, [_Z10prefix_sumPKiiiPi_param_1];
	ld.param.u32 	%r9, [_Z10prefix_sumPKiiiPi_param_2];
	ld.param.u64 	%rd1, [_Z10prefix_sumPKiiiPi_param_3];
	cvta.to.global.u64 	%rd3, %rd2;
	mov.u32 	%r1, %tid.x;
	mov.u32 	%r2, %ctaid.x;
	mad.lo.s32 	%r3, %r8, %r2, %r9;
	mul.wide.u32 	%rd4, %r3, 4;
	add.s64 	%rd5, %rd3, %rd4;
	ld.global.u32 	%r10, [%rd5];
	shl.b32 	%r11, %r1, 2;
	mov.u32 	%r12, sdata;
	add.s32 	%r4, %r12, %r11;
	st.shared.u32 	[%r4], %r10;
	bar.sync 	0;
	mov.u32 	%r5, %ntid.x;
	setp.lt.u32 	%p1, %r5, 2;
	@%p1 bra 	$L__BB3_5;
	mov.b32 	%r25, 1;
$L__BB3_2:
	setp.lt.u32 	%p2, %r1, %r25;
	@%p2 bra 	$L__BB3_4;
	sub.s32 	%r14, %r1, %r25;
	shl.b32 	%r15, %r14, 2;
	add.s32 	%r17, %r12, %r15;
	ld.shared.u32 	%r18, [%r17];
	ld.shared.u32 	%r19, [%r4];
	add.s32 	%r20, %r19, %r18;
	st.shared.u32 	[%r4], %r20;
$L__BB3_4:
	bar.sync 	0;
	shl.b32 	%r25, %r25, 1;
	setp.lt.u32 	%p3, %r25, %r5;
	@%p3 bra 	$L__BB3_2;
$L__BB3_5:
	add.u64 	%rd6, %SP, 0;
	add.u64 	%rd7, %SPL, 0;
	cvta.to.global.u64 	%rd8, %rd1;
	ld.shared.u32 	%r21, [%r4];
	st.local.v2.u32 	[%rd7], {%r2, %r1};
	st.local.u32 	[%rd7+8], %r21;
	mov.u64 	%rd9, $str$1;
	cvta.global.u64 	%rd10, %rd9;
	{ // callseq 3, 0
	.param .b64 param0;
	st.param.b64 	[param0], %rd10;
	.param .b64 param1;
	st.param.b64 	[param1], %rd6;
	.param .b32 retval0;
	call.uni (retval0), 
	vprintf, 
	(
	param0, 
	param1
	);
	ld.param.b32 	%r22, [retval0];
	} // callseq 3
	ld.shared.u32 	%r24, [%r4];
	add.s64 	%rd12, %rd8, %rd4;
	st.global.u32 	[%rd12], %r24;
	ret;

}
	// .globl	_Z18get_min_intrablockPKfiiPf
.visible .entry _Z18get_min_intrablockPKfiiPf(
	.param .u64 .ptr .align 1 _Z18get_min_intrablockPKfiiPf_param_0,
	.param .u32 _Z18get_min_intrablockPKfiiPf_param_1,
	.param .u32 _Z18get_min_intrablockPKfiiPf_param_2,
	.param .u64 .ptr .align 1 _Z18get_min_intrablockPKfiiPf_param_3
)
{
	.reg .pred 	%p<6>;
	.reg .b32 	%r<16>;
	.reg .b32 	%f<5>;
	.reg .b64 	%rd<9>;

	ld.param.u64 	%rd2, [_Z18get_min_intrablockPKfiiPf_param_0];
	ld.param.u32 	%r7, [_Z18get_min_intrablockPKfiiPf_param_1];
	ld.param.u32 	%r8, [_Z18get_min_intrablockPKfiiPf_param_2];
	ld.param.u64 	%rd1, [_Z18get_min_intrablockPKfiiPf_param_3];
	cvta.to.global.u64 	%rd3, %rd2;
	mov.u32 	%r15, %ntid.x;
	mov.u32 	%r2, %ctaid.x;
	mov.u32 	%r3, %tid.x;
	mad.lo.s32 	%r9, %r2, %r15, %r3;
	mad.lo.s32 	%r10, %r9, %r8, %r7;
	mul.wide.u32 	%rd4, %r10, 4;
	add.s64 	%rd5, %rd3, %rd4;
	ld.global.f32 	%f2, [%rd5];
	shl.b32 	%r11, %r3, 2;
	mov.u32 	%r12, smem;
	add.s32 	%r4, %r12, %r11;
	st.shared.f32 	[%r4], %f2;
	bar.sync 	0;
	setp.lt.u32 	%p1, %r15, 2;
	@%p1 bra 	$L__BB4_5;
$L__BB4_1:
	mov.u32 	%r5, %r15;
	shr.u32 	%r15, %r5, 1;
	setp.ge.u32 	%p2, %r3, %r15;
	@%p2 bra 	$L__BB4_4;
	ld.shared.f32 	%f3, [%r4];
	shl.b32 	%r13, %r15, 2;
	add.s32 	%r14, %r4, %r13;
	ld.shared.f32 	%f1, [%r14];
	setp.leu.f32 	%p3, %f3, %f1;
	@%p3 bra 	$L__BB4_4;
	st.shared.f32 	[%r4], %f1;
$L__BB4_4:
	bar.sync 	0;
	setp.gt.u32 	%p4, %r5, 3;
	@%p4 bra 	$L__BB4_1;
$L__BB4_5:
	setp.ne.s32 	%p5, %r3, 0;
	@%p5 bra 	$L__BB4_7;
	ld.shared.f32 	%f4, [smem];
	cvta.to.global.u64 	%rd6, %rd1;
	mul.wide.u32 	%rd7, %r2, 4;
	add.s64 	%rd8, %rd6, %rd7;
	st.global.f32 	[%rd8], %f4;
$L__BB4_7:
	ret;

}
	// .globl	_Z18get_min_interblockPKfiPf
.visible .entry _Z18get_min_interblockPKfiPf(
	.param .u64 .ptr .align 1 _Z18get_min_interblockPKfiPf_param_0,
	.param .u32 _Z18get_min_interblockPKfiPf_param_1,
	.param .u64 .ptr .align 1 _Z18get_min_interblockPKfiPf_param_2
)
{
	.reg .pred 	%p<6>;
	.reg .b32 	%r<12>;
	.reg .b32 	%f<5>;
	.reg .b64 	%rd<9>;

	ld.param.u64 	%rd2, [_Z18get_min_interblockPKfiPf_param_0];
	ld.param.u32 	%r6, [_Z18get_min_interblockPKfiPf_param_1];
	ld.param.u64 	%rd1, [_Z18get_min_interblockPKfiPf_param_2];
	cvta.to.global.u64 	%rd3, %rd2;
	mov.u32 	%r1, %tid.x;
	mul.wide.u32 	%rd4, %r1, 4;
	add.s64 	%rd5, %rd3, %rd4;
	ld.global.f32 	%f2, [%rd5];
	shl.b32 	%r7, %r1, 2;
	mov.u32 	%r8, smem;
	add.s32 	%r2, %r8, %r7;
	st.shared.f32 	[%r2], %f2;
	bar.sync 	0;
	mov.u32 	%r11, %ntid.x;
	setp.lt.u32 	%p1, %r11, 2;
	@%p1 bra 	$L__BB5_5;
$L__BB5_1:
	mov.u32 	%r4, %r11;
	shr.u32 	%r11, %r4, 1;
	setp.ge.u32 	%p2, %r1, %r11;
	@%p2 bra 	$L__BB5_4;
	ld.shared.f32 	%f3, [%r2];
	shl.b32 	%r9, %r11, 2;
	add.s32 	%r10, %r2, %r9;
	ld.shared.f32 	%f1, [%r10];
	setp.leu.f32 	%p3, %f3, %f1;
	@%p3 bra 	$L__BB5_4;
	st.shared.f32 	[%r2], %f1;
$L__BB5_4:
	bar.sync 	0;
	setp.gt.u32 	%p4, %r4, 3;
	@%p4 bra 	$L__BB5_1;
$L__BB5_5:
	setp.ne.s32 	%p5, %r1, 0;
	@%p5 bra 	$L__BB5_7;
	ld.shared.f32 	%f4, [smem];
	cvta.to.global.u64 	%rd6, %rd1;
	mul.wide.s32 	%rd7, %r6, 4;
	add.s64 	%rd8, %rd6, %rd7;
	st.global.f32 	[%rd8], %f4;
$L__BB5_7:
	ret;

}
	// .globl	_Z19get_min_intrablock2PKfPKiiiPfPi
.visible .entry _Z19get_min_intrablock2PKfPKiiiPfPi(
	.param .u64 .ptr .align 1 _Z19get_min_intrablock2PKfPKiiiPfPi_param_0,
	.param .u64 .ptr .align 1 _Z19get_min_intrablock2PKfPKiiiPfPi_param_1,
	.param .u32 _Z19get_min_intrablock2PKfPKiiiPfPi_param_2,
	.param .u32 _Z19get_min_intrablock2PKfPKiiiPfPi_param_3,
	.param .u64 .ptr .align 1 _Z19get_min_intrablock2PKfPKiiiPfPi_param_4,
	.param .u64 .ptr .align 1 _Z19get_min_intrablock2PKfPKiiiPfPi_param_5
)
{
	.reg .pred 	%p<6>;
	.reg .b32 	%r<24>;
	.reg .b32 	%f<8>;
	.reg .b64 	%rd<15>;

	ld.param.u64 	%rd3, [_Z19get_min_intrablock2PKfPKiiiPfPi_param_0];
	ld.param.u64 	%rd4, [_Z19get_min_intrablock2PKfPKiiiPfPi_param_1];
	ld.param.u32 	%r10, [_Z19get_min_intrablock2PKfPKiiiPfPi_param_2];
	ld.param.u32 	%r11, [_Z19get_min_intrablock2PKfPKiiiPfPi_param_3];
	ld.param.u64 	%rd1, [_Z19get_min_intrablock2PKfPKiiiPfPi_param_4];
	ld.param.u64 	%rd2, [_Z19get_min_intrablock2PKfPKiiiPfPi_param_5];
	cvta.to.global.u64 	%rd5, %rd4;
	cvta.to.global.u64 	%rd6, %rd3;
	mov.u32 	%r23, %ntid.x;
	mov.u32 	%r2, %ctaid.x;
	mov.u32 	%r3, %tid.x;
	mad.lo.s32 	%r12, %r2, %r23, %r3;
	mad.lo.s32 	%r13, %r12, %r11, %r10;
	mul.wide.u32 	%rd7, %r13, 4;
	add.s64 	%rd8, %rd6, %rd7;
	ld.global.f32 	%f2, [%rd8];
	shl.b32 	%r14, %r3, 2;
	mov.u32 	%r15, smem;
	add.s32 	%r4, %r15, %r14;
	st.shared.f32 	[%r4], %f2;
	add.s64 	%rd9, %rd5, %rd7;
	ld.global.u32 	%r16, [%rd9];
	cvt.rn.f32.s32 	%f3, %r16;
	shl.b32 	%r5, %r23, 2;
	add.s32 	%r6, %r4, %r5;
	st.shared.f32 	[%r6], %f3;
	bar.sync 	0;
	setp.lt.u32 	%p1, %r23, 2;
	@%p1 bra 	$L__BB6_5;
$L__BB6_1:
	mov.u32 	%r7, %r23;
	shr.u32 	%r23, %r7, 1;
	setp.ge.u32 	%p2, %r3, %r23;
	@%p2 bra 	$L__BB6_4;
	ld.shared.f32 	%f4, [%r4];
	shl.b32 	%r17, %r23, 2;
	add.s32 	%r9, %r4, %r17;
	ld.shared.f32 	%f1, [%r9];
	setp.leu.f32 	%p3, %f4, %f1;
	@%p3 bra 	$L__BB6_4;
	st.shared.f32 	[%r4], %f1;
	add.s32 	%r18, %r9, %r5;
	ld.shared.f32 	%f5, [%r18];
	st.shared.f32 	[%r6], %f5;
$L__BB6_4:
	bar.sync 	0;
	setp.gt.u32 	%p4, %r7, 3;
	@%p4 bra 	$L__BB6_1;
$L__BB6_5:
	setp.ne.s32 	%p5, %r3, 0;
	@%p5 bra 	$L__BB6_7;
	ld.shared.f32 	%f6, [smem];
	cvta.to.global.u64 	%rd10, %rd1;
	mul.wide.u32 	%rd11, %r2, 4;
	add.s64 	%rd12, %rd10, %rd11;
	st.global.f32 	[%rd12], %f6;
	add.s32 	%r21, %r15, %r5;
	ld.shared.f32 	%f7, [%r21];
	cvt.rzi.s32.f32 	%r22, %f7;
	cvta.to.global.u64 	%rd13, %rd2;
	add.s64 	%rd14, %rd13, %rd11;
	st.global.u32 	[%rd14], %r22;
$L__BB6_7:
	ret;

}
	// .globl	_Z19get_min_interblock2PKfPKiPfiiiiS3_Pi
.visible .entry _Z19get_min_interblock2PKfPKiPfiiiiS3_Pi(
	.param .u64 .ptr .align 1 _Z19get_min_interblock2PKfPKiPfiiiiS3_Pi_param_0,
	.param .u64 .ptr .align 1 _Z19get_min_interblock2PKfPKiPfiiiiS3_Pi_param_1,
	.param .u64 .ptr .align 1 _Z19get_min_interblock2PKfPKiPfiiiiS3_Pi_param_2,
	.param .u32 _Z19get_min_interblock2PKfPKiPfiiiiS3_Pi_param_3,
	.param .u32 _Z19get_min_interblock2PKfPKiPfiiiiS3_Pi_param_4,
	.param .u32 _Z19get_min_interblock2PKfPKiPfiiiiS3_Pi_param_5,
	.param .u32 _Z19get_min_interblock2PKfPKiPfiiiiS3_Pi_param_6,
	.param .u64 .ptr .align 1 _Z19get_min_interblock2PKfPKiPfiiiiS3_Pi_param_7,
	.param .u64 .ptr .align 1 _Z19get_min_interblock2PKfPKiPfiiiiS3_Pi_param_8
)
{
	.reg .pred 	%p<6>;
	.reg .b32 	%r<25>;
	.reg .b32 	%f<8>;
	.reg .b64 	%rd<19>;

	ld.param.u64 	%rd4, [_Z19get_min_interblock2PKfPKiPfiiiiS3_Pi_param_0];
	ld.param.u64 	%rd5, [_Z19get_min_interblock2PKfPKiPfiiiiS3_Pi_param_1];
	ld.param.u64 	%rd1, [_Z19get_min_interblock2PKfPKiPfiiiiS3_Pi_param_2];
	ld.param.u32 	%r9, [_Z19get_min_interblock2PKfPKiPfiiiiS3_Pi_param_3];
	ld.param.u32 	%r10, [_Z19get_min_interblock2PKfPKiPfiiiiS3_Pi_param_4];
	ld.param.u32 	%r11, [_Z19get_min_interblock2PKfPKiPfiiiiS3_Pi_param_5];
	ld.param.u64 	%rd2, [_Z19get_min_interblock2PKfPKiPfiiiiS3_Pi_param_7];
	ld.param.u64 	%rd3, [_Z19get_min_interblock2PKfPKiPfiiiiS3_Pi_param_8];
	cvta.to.global.u64 	%rd6, %rd5;
	cvta.to.global.u64 	%rd7, %rd4;
	mov.u32 	%r1, %tid.x;
	mul.wide.u32 	%rd8, %r1, 4;
	add.s64 	%rd9, %rd7, %rd8;
	ld.global.f32 	%f2, [%rd9];
	shl.b32 	%r12, %r1, 2;
	mov.u32 	%r13, smem;
	add.s32 	%r2, %r13, %r12;
	st.shared.f32 	[%r2], %f2;
	add.s64 	%rd10, %rd6, %rd8;
	ld.global.u32 	%r14, [%rd10];
	cvt.rn.f32.s32 	%f3, %r14;
	mov.u32 	%r24, %ntid.x;
	shl.b32 	%r4, %r24, 2;
	add.s32 	%r5, %r2, %r4;
	st.shared.f32 	[%r5], %f3;
	bar.sync 	0;
	setp.lt.u32 	%p1, %r24, 2;
	@%p1 bra 	$L__BB7_5;
$L__BB7_1:
	mov.u32 	%r6, %r24;
	shr.u32 	%r24, %r6, 1;
	setp.ge.u32 	%p2, %r1, %r24;
	@%p2 bra 	$L__BB7_4;
	ld.shared.f32 	%f4, [%r2];
	shl.b32 	%r15, %r24, 2;
	add.s32 	%r8, %r2, %r15;
	ld.shared.f32 	%f1, [%r8];
	setp.leu.f32 	%p3, %f4, %f1;
	@%p3 bra 	$L__BB7_4;
	st.shared.f32 	[%r2], %f1;
	add.s32 	%r16, %r8, %r4;
	ld.shared.f32 	%f5, [%r16];
	st.shared.f32 	[%r5], %f5;
$L__BB7_4:
	bar.sync 	0;
	setp.gt.u32 	%p4, %r6, 3;
	@%p4 bra 	$L__BB7_1;
$L__BB7_5:
	setp.ne.s32 	%p5, %r1, 0;
	@%p5 bra 	$L__BB7_7;
	add.s32 	%r19, %r13, %r4;
	ld.shared.f32 	%f6, [%r19];
	cvt.rzi.s32.f32 	%r20, %f6;
	ld.shared.f32 	%f7, [smem];
	mad.lo.s32 	%r21, %r11, %r10, %r9;
	cvta.to.global.u64 	%rd11, %rd2;
	mul.wide.s32 	%rd12, %r21, 4;
	add.s64 	%rd13, %rd11, %rd12;
	st.global.f32 	[%rd13], %f7;
	cvta.to.global.u64 	%rd14, %rd3;
	add.s64 	%rd15, %rd14, %rd12;
	st.global.u32 	[%rd15], %r20;
	mad.lo.s32 	%r22, %r20, %r10, %r9;
	cvta.to.global.u64 	%rd16, %rd1;
	mul.wide.s32 	%rd17, %r22, 4;
	add.s64 	%rd18, %rd16, %rd17;
	mov.b32 	%r23, 1065353216;
	st.global.u32 	[%rd18], %r23;
$L__BB7_7:
	ret;

}
	// .globl	_Z14get_candidatesPKfS0_iiifPiS1_
.visible .entry _Z14get_candidatesPKfS0_iiifPiS1_(
	.param .u64 .ptr .align 1 _Z14get_candidatesPKfS0_iiifPiS1__param_0,
	.param .u64 .ptr .align 1 _Z14get_candidatesPKfS0_iiifPiS1__param_1,
	.param .u32 _Z14get_candidatesPKfS0_iiifPiS1__param_2,
	.param .u32 _Z14get_candidatesPKfS0_iiifPiS1__param_3,
	.param .u32 _Z14get_candidatesPKfS0_iiifPiS1__param_4,
	.param .f32 _Z14get_candidatesPKfS0_iiifPiS1__param_5,
	.param .u64 .ptr .align 1 _Z14get_candidatesPKfS0_iiifPiS1__param_6,
	.param .u64 .ptr .align 1 _Z14get_candidatesPKfS0_iiifPiS1__param_7
)
{
	.reg .pred 	%p<11>;
	.reg .b32 	%r<59>;
	.reg .b32 	%f<23>;
	.reg .b64 	%rd<32>;

	ld.param.u64 	%rd7, [_Z14get_candidatesPKfS0_iiifPiS1__param_0];
	ld.param.u64 	%rd5, [_Z14get_candidatesPKfS0_iiifPiS1__param_1];
	ld.param.u32 	%r30, [_Z14get_candidatesPKfS0_iiifPiS1__param_2];
	ld.param.u32 	%r31, [_Z14get_candidatesPKfS0_iiifPiS1__param_3];
	ld.param.u32 	%r32, [_Z14get_candidatesPKfS0_iiifPiS1__param_4];
	ld.param.f32 	%f8, [_Z14get_candidatesPKfS0_iiifPiS1__param_5];
	ld.param.u64 	%rd8, [_Z14get_candidatesPKfS0_iiifPiS1__param_6];
	ld.param.u64 	%rd6, [_Z14get_candidatesPKfS0_iiifPiS1__param_7];
	cvta.to.global.u64 	%rd1, %rd8;
	cvta.to.global.u64 	%rd2, %rd7;
	mov.u32 	%r1, %ntid.x;
	setp.gt.u32 	%p1, %r1, %r31;
	@%p1 bra 	$L__BB8_17;
	div.u32 	%r34, %r31, %r1;
	cvta.to.global.u64 	%rd9, %rd5;
	cvta.to.global.u64 	%rd10, %rd6;
	mov.u32 	%r2, %tid.x;
	mul.wide.s32 	%rd11, %r30, 4;
	add.s64 	%rd3, %rd9, %rd11;
	add.s64 	%rd4, %rd10, %rd11;
	max.u32 	%r3, %r34, 1;
	and.b32  	%r4, %r3, 3;
	setp.lt.u32 	%p2, %r34, 4;
	mov.b32 	%r56, 0;
	@%p2 bra 	$L__BB8_12;
	and.b32  	%r56, %r3, -4;
	neg.s32 	%r55, %r56;
	add.s32 	%r35, %r2, %r1;
	mad.lo.s32 	%r54, %r32, %r35, %r30;
	mul.lo.s32 	%r36, %r1, %r32;
	shl.b32 	%r8, %r36, 2;
	shl.b32 	%r37, %r1, 1;
	add.s32 	%r38, %r2, %r37;
	mad.lo.s32 	%r53, %r32, %r38, %r30;
	mad.lo.s32 	%r39, %r1, 3, %r2;
	mad.lo.s32 	%r52, %r32, %r39, %r30;
	mad.lo.s32 	%r51, %r2, %r32, %r30;
$L__BB8_3:
	mul.wide.u32 	%rd12, %r51, 4;
	add.s64 	%rd13, %rd2, %rd12;
	ld.global.f32 	%f9, [%rd13];
	ld.global.f32 	%f21, [%rd3];
	add.f32 	%f10, %f8, %f21;
	setp.geu.f32 	%p3, %f9, %f10;
	@%p3 bra 	$L__BB8_5;
	add.s64 	%rd15, %rd1, %rd12;
	mov.b32 	%r40, 1;
	st.global.u32 	[%rd15], %r40;
	atom.global.add.u32 	%r41, [%rd4], 1;
	ld.global.f32 	%f21, [%rd3];
$L__BB8_5:
	mul.wide.u32 	%rd16, %r54, 4;
	add.s64 	%rd17, %rd2, %rd16;
	ld.global.f32 	%f11, [%rd17];
	add.f32 	%f12, %f8, %f21;
	setp.geu.f32 	%p4, %f11, %f12;
	@%p4 bra 	$L__BB8_7;
	add.s64 	%rd19, %rd1, %rd16;
	mov.b32 	%r42, 1;
	st.global.u32 	[%rd19], %r42;
	atom.global.add.u32 	%r43, [%rd4], 1;
	ld.global.f32 	%f21, [%rd3];
$L__BB8_7:
	mul.wide.u32 	%rd20, %r53, 4;
	add.s64 	%rd21, %rd2, %rd20;
	ld.global.f32 	%f13, [%rd21];
	add.f32 	%f14, %f8, %f21;
	setp.geu.f32 	%p5, %f13, %f14;
	@%p5 bra 	$L__BB8_9;
	add.s64 	%rd23, %rd1, %rd20;
	mov.b32 	%r44, 1;
	st.global.u32 	[%rd23], %r44;
	atom.global.add.u32 	%r45, [%rd4], 1;
	ld.global.f32 	%f21, [%rd3];
$L__BB8_9:
	mul.wide.u32 	%rd24, %r52, 4;
	add.s64 	%rd25, %rd2, %rd24;
	ld.global.f32 	%f15, [%rd25];
	add.f32 	%f16, %f8, %f21;
	setp.geu.f32 	%p6, %f15, %f16;
	@%p6 bra 	$L__BB8_11;
	add.s64 	%rd27, %rd1, %rd24;
	mov.b32 	%r46, 1;
	st.global.u32 	[%rd27], %r46;
	atom.global.add.u32 	%r47, [%rd4], 1;
$L__BB8_11:
	add.s32 	%r55, %r55, 4;
	add.s32 	%r54, %r54, %r8;
	add.s32 	%r53, %r53, %r8;
	add.s32 	%r52, %r52, %r8;
	add.s32 	%r51, %r51, %r8;
	setp.ne.s32 	%p7, %r55, 0;
	@%p7 bra 	$L__BB8_3;
$L__BB8_12:
	setp.eq.s32 	%p8, %r4, 0;
	@%p8 bra 	$L__BB8_17;
	mad.lo.s32 	%r48, %r1, %r56, %r2;
	mad.lo.s32 	%r58, %r32, %r48, %r30;
	mul.lo.s32 	%r24, %r1, %r32;
	neg.s32 	%r57, %r4;
$L__BB8_14:
	.pragma "nounroll";
	mul.wide.u32 	%rd28, %r58, 4;
	add.s64 	%rd29, %rd2, %rd28;
	ld.global.f32 	%f17, [%rd29];
	ld.global.f32 	%f18, [%rd3];
	add.f32 	%f19, %f8, %f18;
	setp.geu.f32 	%p9, %f17, %f19;
	@%p9 bra 	$L__BB8_16;
	add.s64 	%rd31, %rd1, %rd28;
	mov.b32 	%r49, 1;
	st.global.u32 	[%rd31], %r49;
	atom.global.add.u32 	%r50, [%rd4], 1;
$L__BB8_16:
	add.s32 	%r58, %r58, %r24;
	add.s32 	%r57, %r57, 1;
	setp.ne.s32 	%p10, %r57, 0;
	@%p10 bra 	$L__BB8_14;
$L__BB8_17:
	ret;

}
	// .globl	_Z11check_min_kPKiiPi
.visible .entry _Z11check_min_kPKiiPi(
	.param .u64 .ptr .align 1 _Z11check_min_kPKiiPi_param_0,
	.param .u32 _Z11check_min_kPKiiPi_param_1,
	.param .u64 .ptr .align 1 _Z11check_min_kPKiiPi_param_2
)
{
	.reg .pred 	%p<2>;
	.reg .b32 	%r<8>;
	.reg .b64 	%rd<7>;

	ld.param.u64 	%rd2, [_Z11check_min_kPKiiPi_param_0];
	ld.param.u32 	%r1, [_Z11check_min_kPKiiPi_param_1];
	ld.param.u64 	%rd1, [_Z11check_min_kPKiiPi_param_2];
	cvta.to.global.u64 	%rd3, %rd2;
	mov.u32 	%r2, %ctaid.x;
	mov.u32 	%r3, %ntid.x;
	mov.u32 	%r4, %tid.x;
	mad.lo.s32 	%r5, %r2, %r3, %r4;
	mul.wide.s32 	%rd4, %r5, 4;
	add.s64 	%rd5, %rd3, %rd4;
	ld.global.u32 	%r6, [%rd5];
	setp.ge.s32 	%p1, %r6, %r1;
	@%p1 bra 	$L__BB9_2;
	cvta.to.global.u64 	%rd6, %rd1;
	mov.b32 	%r7, 1;
	st.global.u32 	[%rd6], %r7;
$L__BB9_2:
	ret;

}
	// .globl	_Z8get_min4PfPKiiiS_PiiS_S2_
.visible .entry _Z8get_min4PfPKiiiS_PiiS_S2_(
	.param .u64 .ptr .align 1 _Z8get_min4PfPKiiiS_PiiS_S2__param_0,
	.param .u64 .ptr .align 1 _Z8get_min4PfPKiiiS_PiiS_S2__param_1,
	.param .u32 _Z8get_min4PfPKiiiS_PiiS_S2__param_2,
	.param .u32 _Z8get_min4PfPKiiiS_PiiS_S2__param_3,
	.param .u64 .ptr .align 1 _Z8get_min4PfPKiiiS_PiiS_S2__param_4,
	.param .u64 .ptr .align 1 _Z8get_min4PfPKiiiS_PiiS_S2__param_5,
	.param .u32 _Z8get_min4PfPKiiiS_PiiS_S2__param_6,
	.param .u64 .ptr .align 1 _Z8get_min4PfPKiiiS_PiiS_S2__param_7,
	.param .u64 .ptr .align 1 _Z8get_min4PfPKiiiS_PiiS_S2__param_8
)
{
	.reg .pred 	%p<12>;
	.reg .b32 	%r<38>;
	.reg .b32 	%f<15>;
	.reg .b64 	%rd<27>;

	ld.param.u64 	%rd6, [_Z8get_min4PfPKiiiS_PiiS_S2__param_0];
	ld.param.u64 	%rd7, [_Z8get_min4PfPKiiiS_PiiS_S2__param_1];
	ld.param.u32 	%r15, [_Z8get_min4PfPKiiiS_PiiS_S2__param_2];
	ld.param.u32 	%r16, [_Z8get_min4PfPKiiiS_PiiS_S2__param_3];
	ld.param.u64 	%rd8, [_Z8get_min4PfPKiiiS_PiiS_S2__param_4];
	ld.param.u64 	%rd9, [_Z8get_min4PfPKiiiS_PiiS_S2__param_5];
	ld.param.u32 	%r17, [_Z8get_min4PfPKiiiS_PiiS_S2__param_6];
	ld.param.u64 	%rd4, [_Z8get_min4PfPKiiiS_PiiS_S2__param_7];
	ld.param.u64 	%rd5, [_Z8get_min4PfPKiiiS_PiiS_S2__param_8];
	cvta.to.global.u64 	%rd1, %rd9;
	cvta.to.global.u64 	%rd2, %rd8;
	cvta.to.global.u64 	%rd10, %rd7;
	cvta.to.global.u64 	%rd3, %rd6;
	mov.u32 	%r37, %ntid.x;
	mov.u32 	%r2, %ctaid.x;
	mul.lo.s32 	%r18, %r2, %r37;
	mov.u32 	%r3, %tid.x;
	mad.lo.s32 	%r4, %r16, %r3, %r15;
	mad.lo.s32 	%r19, %r18, %r16, %r4;
	mul.wide.u32 	%rd11, %r19, 4;
	add.s64 	%rd12, %rd3, %rd11;
	ld.global.f32 	%f3, [%rd12];
	shl.b32 	%r20, %r3, 2;
	mov.u32 	%r21, smem;
	add.s32 	%r5, %r21, %r20;
	st.shared.f32 	[%r5], %f3;
	add.s64 	%rd13, %rd10, %rd11;
	ld.global.u32 	%r22, [%rd13];
	cvt.rn.f32.s32 	%f4, %r22;
	shl.b32 	%r6, %r37, 2;
	add.s32 	%r7, %r5, %r6;
	st.shared.f32 	[%r7], %f4;
	bar.sync 	0;
	setp.lt.u32 	%p1, %r37, 2;
	@%p1 bra 	$L__BB10_6;
	mov.u32 	%r36, %r37;
$L__BB10_2:
	mov.u32 	%r8, %r36;
	shr.u32 	%r36, %r8, 1;
	setp.ge.u32 	%p2, %r3, %r36;
	@%p2 bra 	$L__BB10_5;
	ld.shared.f32 	%f5, [%r5];
	shl.b32 	%r23, %r36, 2;
	add.s32 	%r10, %r5, %r23;
	ld.shared.f32 	%f1, [%r10];
	setp.leu.f32 	%p3, %f5, %f1;
	@%p3 bra 	$L__BB10_5;
	st.shared.f32 	[%r5], %f1;
	add.s32 	%r24, %r10, %r6;
	ld.shared.f32 	%f6, [%r24];
	st.shared.f32 	[%r7], %f6;
$L__BB10_5:
	bar.sync 	0;
	setp.gt.u32 	%p4, %r8, 3;
	@%p4 bra 	$L__BB10_2;
$L__BB10_6:
	setp.ne.s32 	%p5, %r3, 0;
	add.s32 	%r11, %r21, %r6;
	@%p5 bra 	$L__BB10_8;
	ld.shared.f32 	%f7, [smem];
	mad.lo.s32 	%r27, %r16, %r2, %r15;
	mul.wide.u32 	%rd14, %r27, 4;
	add.s64 	%rd15, %rd2, %rd14;
	st.global.f32 	[%rd15], %f7;
	ld.shared.f32 	%f8, [%r11];
	cvt.rzi.s32.f32 	%r28, %f8;
	add.s64 	%rd16, %rd1, %rd14;
	st.global.u32 	[%rd16], %r28;
$L__BB10_8:
	bar.sync 	0;
	setp.ne.s32 	%p6, %r2, 0;
	@%p6 bra 	$L__BB10_17;
	setp.lt.u32 	%p7, %r37, 2;
	mul.wide.u32 	%rd17, %r4, 4;
	add.s64 	%rd18, %rd2, %rd17;
	ld.global.f32 	%f9, [%rd18];
	st.shared.f32 	[%r5], %f9;
	add.s64 	%rd19, %rd1, %rd17;
	ld.global.u32 	%r29, [%rd19];
	cvt.rn.f32.s32 	%f10, %r29;
	st.shared.f32 	[%r7], %f10;
	bar.sync 	0;
	@%p7 bra 	$L__BB10_14;
$L__BB10_10:
	mov.u32 	%r12, %r37;
	shr.u32 	%r37, %r12, 1;
	setp.ge.u32 	%p8, %r3, %r37;
	@%p8 bra 	$L__BB10_13;
	ld.shared.f32 	%f11, [%r5];
	shl.b32 	%r30, %r37, 2;
	add.s32 	%r14, %r5, %r30;
	ld.shared.f32 	%f2, [%r14];
	setp.leu.f32 	%p9, %f11, %f2;
	@%p9 bra 	$L__BB10_13;
	st.shared.f32 	[%r5], %f2;
	add.s32 	%r31, %r14, %r6;
	ld.shared.f32 	%f12, [%r31];
	st.shared.f32 	[%r7], %f12;
$L__BB10_13:
	bar.sync 	0;
	setp.gt.u32 	%p10, %r12, 3;
	@%p10 bra 	$L__BB10_10;
$L__BB10_14:
	setp.ne.s32 	%p11, %r3, 0;
	@%p11 bra 	$L__BB10_16;
	ld.shared.f32 	%f13, [%r11];
	cvt.rzi.s32.f32 	%r32, %f13;
	ld.shared.f32 	%f14, [smem];
	mad.lo.s32 	%r33, %r17, %r16, %r15;
	cvta.to.global.u64 	%rd20, %rd4;
	mul.wide.s32 	%rd21, %r33, 4;
	add.s64 	%rd22, %rd20, %rd21;
	st.global.f32 	[%rd22], %f14;
	cvta.to.global.u64 	%rd23, %rd5;
	add.s64 	%rd24, %rd23, %rd21;
	st.global.u32 	[%rd24], %r32;
	mad.lo.s32 	%r34, %r32, %r16, %r15;
	mul.wide.s32 	%rd25, %r34, 4;
	add.s64 	%rd26, %rd3, %rd25;
	mov.b32 	%r35, 1065353216;
	st.global.u32 	[%rd26], %r35;
$L__BB10_16:
	bar.sync 	0;
$L__BB10_17:
	ret;

}


// ===== COMPILED SASS (sm_100) =====

	.target	sm_100

	.elftype	@"ET_EXEC"


//--------------------- .note.nv.tkinfo           --------------------------
	.section	.note.nv.tkinfo,"",@"SHT_NOTE"
	.sectionflags	@"SHF_NOTE_NV_TKINFO"
	.tkinfo
        /*0018*/ 	.word	0x00000002
        /*0030*/ 	.string	""
        /*0030*/ 	.string	"ptxas"
        /*0030*/ 	.string	"Cuda compilation tools, release 13.0, V13.0.88"
        /*0030*/ 	.string	"Build cuda_13.0.r13.0/compiler.36424714_0"
        /*0030*/ 	.string	"-arch sm_100 -m 64 "



//--------------------- .note.nv.cuinfo           --------------------------
	.section	.note.nv.cuinfo,"",@"SHT_NOTE"
	.sectionflags	@"SHF_NOTE_NV_CUINFO"
        /*0018*/ 	.short	0x0002
        /*001a*/ 	.short	0x0064
        /*001c*/ 	.short	0x0082
	.zero		2


//--------------------- .nv.info                  --------------------------
	.section	.nv.info,"",@"SHT_CUDA_INFO"
	.align	4


	//----- nvinfo : EIATTR_REGCOUNT
	.align		4
        /*0000*/ 	.byte	0x04, 0x2f
        /*0002*/ 	.short	(.L_3 - .L_2)
	.align		4
.L_2:
        /*0004*/ 	.word	index@(_Z5cdistPKfiS0_iiiPf)
        /*0008*/ 	.word	0x0000001d


	//----- nvinfo : EIATTR_FRAME_SIZE
	.align		4
.L_3:
        /*000c*/ 	.byte	0x04, 0x11
        /*000e*/ 	.short	(.L_5 - .L_4)
	.align		4
.L_4:
        /*0010*/ 	.word	index@($__internal_5_$__cuda_sm3x_div_rn_noftz_f32_slowpath)
        /*0014*/ 	.word	0x00000010


	//----- nvinfo : EIATTR_FRAME_SIZE
	.align		4
.L_5:
        /*0018*/ 	.byte	0x04, 0x11
        /*001a*/ 	.short	(.L_7 - .L_6)
	.align		4
.L_6:
        /*001c*/ 	.word	index@($__internal_4_$__cuda_sm20_sqrt_rn_f32_slowpath)
        /*0020*/ 	.word	0x00000010


	//----- nvinfo : EIATTR_FRAME_SIZE
	.align		4
.L_7:
        /*0024*/ 	.byte	0x04, 0x11
        /*0026*/ 	.short	(.L_9 - .L_8)
	.align		4
.L_8:
        /*0028*/ 	.word	index@(_Z5cdistPKfiS0_iiiPf)
        /*002c*/ 	.word	0x00000010


	//----- nvinfo : EIATTR_REGCOUNT
	.align		4
.L_9:
        /*0030*/ 	.byte	0x04, 0x2f
        /*0032*/ 	.short	(.L_11 - .L_10)
	.align		4
.L_10:
        /*0034*/ 	.word	index@(_Z6cdist2PKfiS0_iiiPf)
        /*0038*/ 	.word	0x00000012


	//----- nvinfo : EIATTR_FRAME_SIZE
	.align		4
.L_11:
        /*003c*/ 	.byte	0x04, 0x11
        /*003e*/ 	.short	(.L_13 - .L_12)
	.align		4
.L_12:
        /*0040*/ 	.word	index@($__internal_3_$__cuda_sm3x_div_rn_noftz_f32_slowpath)
        /*0044*/ 	.word	0x00000000


	//----- nvinfo : EIATTR_FRAME_SIZE
	.align		4
.L_13:
        /*0048*/ 	.byte	0x04, 0x11
        /*004a*/ 	.short	(.L_15 - .L_14)
	.align		4
.L_14:
        /*004c*/ 	.word	index@($__internal_2_$__cuda_sm20_sqrt_rn_f32_slowpath)
        /*0050*/ 	.word	0x00000000


	//----- nvinfo : EIATTR_FRAME_SIZE
	.align		4
.L_15:
        /*0054*/ 	.byte	0x04, 0x11
        /*0056*/ 	.short	(.L_17 - .L_16)
	.align		4
.L_16:
        /*0058*/ 	.word	index@(_Z6cdist2PKfiS0_iiiPf)
        /*005c*/ 	.word	0x00000000


	//----- nvinfo : EIATTR_REGCOUNT
	.align		4
.L_17:
        /*0060*/ 	.byte	0x04, 0x2f
        /*0062*/ 	.short	(.L_19 - .L_18)
	.align		4
.L_18:
        /*0064*/ 	.word	index@(_Z23padded_cdist_with_validPKfiS0_iiiiPfPiS2_)
        /*0068*/ 	.word	0x00000018


	//----- nvinfo : EIATTR_FRAME_SIZE
	.align		4
.L_19:
        /*006c*/ 	.byte	0x04, 0x11
        /*006e*/ 	.short	(.L_21 - .L_20)
	.align		4
.L_20:
        /*0070*/ 	.word	index@($__internal_1_$__cuda_sm3x_div_rn_noftz_f32_slowpath)
        /*0074*/ 	.word	0x00000000


	//----- nvinfo : EIATTR_FRAME_SIZE
	.align		4
.L_21:
        /*0078*/ 	.byte	0x04, 0x11
        /*007a*/ 	.short	(.L_23 - .L_22)
	.align		4
.L_22:
        /*007c*/ 	.word	index@($__internal_0_$__cuda_sm20_sqrt_rn_f32_slowpath)
        /*0080*/ 	.word	0x00000000


	//----- nvinfo : EIATTR_FRAME_SIZE
	.align		4
.L_23:
        /*0084*/ 	.byte	0x04, 0x11
        /*0086*/ 	.short	(.L_25 - .L_24)
	.align		4
.L_24:
        /*0088*/ 	.word	index@(_Z23padded_cdist_with_validPKfiS0_iiiiPfPiS2_)
        /*008c*/ 	.word	0x00000000


	//----- nvinfo : EIATTR_REGCOUNT
	.align		4
.L_25:
        /*0090*/ 	.byte	0x04, 0x2f
        /*0092*/ 	.short	(.L_27 - .L_26)
	.align		4
.L_26:
        /*0094*/ 	.word	index@(_Z10prefix_sumPKiiiPi)
        /*0098*/ 	.word	0x00000018


	//----- nvinfo : EIATTR_FRAME_SIZE
	.align		4
.L_27:
        /*009c*/ 	.byte	0x04, 0x11
        /*009e*/ 	.short	(.L_29 - .L_28)
	.align		4
.L_28:
        /*00a0*/ 	.word	index@(_Z10prefix_sumPKiiiPi)
        /*00a4*/ 	.word	0x00000010


	//----- nvinfo : EIATTR_REGCOUNT
	.align		4
.L_29:
        /*00a8*/ 	.byte	0x04, 0x2f
        /*00aa*/ 	.short	(.L_31 - .L_30)
	.align		4
.L_30:
        /*00ac*/ 	.word	index@(_Z18get_min_intrablockPKfiiPf)
        /*00b0*/ 	.word	0x0000000c


	//----- nvinfo : EIATTR_FRAME_SIZE
	.align		4
.L_31:
        /*00b4*/ 	.byte	0x04, 0x11
        /*00b6*/ 	.short	(.L_33 - .L_32)
	.align		4
.L_32:
        /*00b8*/ 	.word	index@(_Z18get_min_intrablockPKfiiPf)
        /*00bc*/ 	.word	0x00000000


	//----- nvinfo : EIATTR_REGCOUNT
	.align		4
.L_33:
        /*00c0*/ 	.byte	0x04, 0x2f
        /*00c2*/ 	.short	(.L_35 - .L_34)
	.align		4
.L_34:
        /*00c4*/ 	.word	index@(_Z18get_min_interblockPKfiPf)
        /*00c8*/ 	.word	0x0000000a


	//----- nvinfo : EIATTR_FRAME_SIZE
	.align		4
.L_35:
        /*00cc*/ 	.byte	0x04, 0x11
        /*00ce*/ 	.short	(.L_37 - .L_36)
	.align		4
.L_36:
        /*00d0*/ 	.word	index@(_Z18get_min_interblockPKfiPf)
        /*00d4*/ 	.word	0x00000000


	//----- nvinfo : EIATTR_REGCOUNT
	.align		4
.L_37:
        /*00d8*/ 	.byte	0x04, 0x2f
        /*00da*/ 	.short	(.L_39 - .L_38)
	.align		4
.L_38:
        /*00dc*/ 	.word	index@(_Z19get_min_intrablock2PKfPKiiiPfPi)
        /*00e0*/ 	.word	0x0000000d


	//----- nvinfo : EIATTR_FRAME_SIZE
	.align		4
.L_39:
        /*00e4*/ 	.byte	0x04, 0x11
        /*00e6*/ 	.short	(.L_41 - .L_40)
	.align		4
.L_40:
        /*00e8*/ 	.word	index@(_Z19get_min_intrablock2PKfPKiiiPfPi)
        /*00ec*/ 	.word	0x00000000


	//----- nvinfo : EIATTR_REGCOUNT
	.align		4
.L_41:
        /*00f0*/ 	.byte	0x04, 0x2f
        /*00f2*/ 	.short	(.L_43 - .L_42)
	.align		4
.L_42:
        /*00f4*/ 	.word	index@(_Z19get_min_interblock2PKfPKiPfiiiiS3_Pi)
        /*00f8*/ 	.word	0x00000012


	//----- nvinfo : EIATTR_FRAME_SIZE
	.align		4
.L_43:
        /*00fc*/ 	.byte	0x04, 0x11
        /*00fe*/ 	.short	(.L_45 - .L_44)
	.align		4
.L_44:
        /*0100*/ 	.word	index@(_Z19get_min_interblock2PKfPKiPfiiiiS3_Pi)
        /*0104*/ 	.word	0x00000000


	//----- nvinfo : EIATTR_REGCOUNT
	.align		4
.L_45:
        /*0108*/ 	.byte	0x04, 0x2f
        /*010a*/ 	.short	(.L_47 - .L_46)
	.align		4
.L_46:
        /*010c*/ 	.word	index@(_Z14get_candidatesPKfS0_iiifPiS1_)
        /*0110*/ 	.word	0x0000001e


	//----- nvinfo : EIATTR_FRAME_SIZE
	.align		4
.L_47:
        /*0114*/ 	.byte	0x04, 0x11
        /*0116*/ 	.short	(.L_49 - .L_48)
	.align		4
.L_48:
        /*0118*/ 	.word	index@(_Z14get_candidatesPKfS0_iiifPiS1_)
        /*011c*/ 	.word	0x00000000


	//----- nvinfo : EIATTR_REGCOUNT
	.align		4
.L_49:
        /*0120*/ 	.byte	0x04, 0x2f
        /*0122*/ 	.short	(.L_51 - .L_50)
	.align		4
.L_50:
        /*0124*/ 	.word	index@(_Z11check_min_kPKiiPi)
        /*0128*/ 	.word	0x00000008


	//----- nvinfo : EIATTR_FRAME_SIZE
	.align		4
.L_51:
        /*012c*/ 	.byte	0x04, 0x11
        /*012e*/ 	.short	(.L_53 - .L_52)
	.align		4
.L_52:
        /*0130*/ 	.word	index@(_Z11check_min_kPKiiPi)
        /*0134*/ 	.word	0x00000000


	//----- nvinfo : EIATTR_REGCOUNT
	.align		4
.L_53:
        /*0138*/ 	.byte	0x04, 0x2f
        /*013a*/ 	.short	(.L_55 - .L_54)
	.align		4
.L_54:
        /*013c*/ 	.word	index@(_Z8get_min4PfPKiiiS_PiiS_S2_)
        /*0140*/ 	.word	0x00000014


	//----- nvinfo : EIATTR_FRAME_SIZE
	.align		4
.L_55:
        /*0144*/ 	.byte	0x04, 0x11
        /*0146*/ 	.short	(.L_57 - .L_56)
	.align		4
.L_56:
        /*0148*/ 	.word	index@(_Z8get_min4PfPKiiiS_PiiS_S2_)
        /*014c*/ 	.word	0x00000000


	//----- nvinfo : EIATTR_MIN_STACK_SIZE
	.align		4
.L_57:
        /*0150*/ 	.byte	0x04, 0x12
        /*0152*/ 	.short	(.L_59 - .L_58)
	.align		4
.L_58:
        /*0154*/ 	.word	index@(_Z8get_min4PfPKiiiS_PiiS_S2_)
        /*0158*/ 	.word	0x00000000


	//----- nvinfo : EIATTR_MIN_STACK_SIZE
	.align		4
.L_59:
        /*015c*/ 	.byte	0x04, 0x12
        /*015e*/ 	.short	(.L_61 - .L_60)
	.align		4
.L_60:
        /*0160*/ 	.word	index@(_Z11check_min_kPKiiPi)
        /*0164*/ 	.word	0x00000000


	//----- nvinfo : EIATTR_MIN_STACK_SIZE
	.align		4
.L_61:
        /*0168*/ 	.byte	0x04, 0x12
        /*016a*/ 	.short	(.L_63 - .L_62)
	.align		4
.L_62:
        /*016c*/ 	.word	index@(_Z14get_candidatesPKfS0_iiifPiS1_)
        /*0170*/ 	.word	0x00000000


	//----- nvinfo : EIATTR_MIN_STACK_SIZE
	.align		4
.L_63:
        /*0174*/ 	.byte	0x04, 0x12
        /*0176*/ 	.short	(.L_65 - .L_64)
	.align		4
.L_64:
        /*0178*/ 	.word	index@(_Z19get_min_interblock2PKfPKiPfiiiiS3_Pi)
        /*017c*/ 	.word	0x00000000


	//----- nvinfo : EIATTR_MIN_STACK_SIZE
	.align		4
.L_65:
        /*0180*/ 	.byte	0x04, 0x12
        /*0182*/ 	.short	(.L_67 - .L_66)
	.align		4
.L_66:
        /*0184*/ 	.word	index@(_Z19get_min_intrablock2PKfPKiiiPfPi)
        /*0188*/ 	.word	0x00000000


	//----- nvinfo : EIATTR_MIN_STACK_SIZE
	.align		4
.L_67:
        /*018c*/ 	.byte	0x04, 0x12
        /*018e*/ 	.short	(.L_69 - .L_68)
	.align		4
.L_68:
        /*0190*/ 	.word	index@(_Z18get_min_interblockPKfiPf)
        /*0194*/ 	.word	0x00000000


	//----- nvinfo : EIATTR_MIN_STACK_SIZE
	.align		4
.L_69:
        /*0198*/ 	.byte	0x04, 0x12
        /*019a*/ 	.short	(.L_71 - .L_70)
	.align		4
.L_70:
        /*019c*/ 	.word	index@(_Z18get_min_intrablockPKfiiPf)
        /*01a0*/ 	.word	0x00000000


	//----- nvinfo : EIATTR_MIN_STACK_SIZE
	.align		4
.L_71:
        /*01a4*/ 	.byte	0x04, 0x12
        /*01a6*/ 	.short	(.L_73 - .L_72)
	.align		4
.L_72:
        /*01a8*/ 	.word	index@(_Z10prefix_sumPKiiiPi)
        /*01ac*/ 	.word	0x00000010


	//----- nvinfo : EIATTR_MIN_STACK_SIZE
	.align		4
.L_73:
        /*01b0*/ 	.byte	0x04, 0x12
        /*01b2*/ 	.short	(.L_75 - .L_74)
	.align		4
.L_74:
        /*01b4*/ 	.word	index@(_Z23padded_cdist_with_validPKfiS0_iiiiPfPiS2_)
        /*01b8*/ 	.word	0x00000000


	//----- nvinfo : EIATTR_MIN_STACK_SIZE
	.align		4
.L_75:
        /*01bc*/ 	.byte	0x04, 0x12
        /*01be*/ 	.short	(.L_77 - .L_76)
	.align		4
.L_76:
        /*01c0*/ 	.word	index@(_Z6cdist2PKfiS0_iiiPf)
        /*01c4*/ 	.word	0x00000000


	//----- nvinfo : EIATTR_MIN_STACK_SIZE
	.align		4
.L_77:
        /*01c8*/ 	.byte	0x04, 0x12
        /*01ca*/ 	.short	(.L_79 - .L_78)
	.align		4
.L_78:
        /*01cc*/ 	.word	index@(_Z5cdistPKfiS0_iiiPf)
        /*01d0*/ 	.word	0x00000010
.L_79:


//--------------------- .nv.compat                --------------------------
	.section	.nv.compat,"",@"SHT_CUDA_COMPAT_INFO"
	.align	4
        /*0000*/ 	.byte	0x02, 0x09, 0x00, 0x00, 0x02, 0x02, 0x01, 0x00, 0x02, 0x05, 0x05, 0x00, 0x03, 0x07, 0x01, 0x01
        /*0010*/ 	.byte	0x02, 0x03, 0x00, 0x00, 0x02, 0x06, 0x01, 0x00, 0x04, 0x0b, 0x08, 0x00, 0x01, 0x00, 0x00, 0x00
        /*0020*/ 	.byte	0x00, 0x00, 0x00, 0x00


//--------------------- .nv.info._Z8get_min4PfPKiiiS_PiiS_S2_ --------------------------
	.section	.nv.info._Z8get_min4PfPKiiiS_PiiS_S2_,"",@"SHT_CUDA_INFO"
	.sectionflags	@""
	.align	4


	//----- nvinfo : EIATTR_CUDA_API_VERSION
	.align		4
        /*0000*/ 	.byte	0x04, 0x37
        /*0002*/ 	.short	(.L_81 - .L_80)
.L_80:
        /*0004*/ 	.word	0x00000082


	//----- nvinfo : EIATTR_KPARAM_INFO
	.align		4
.L_81:
        /*0008*/ 	.byte	0x04, 0x17
        /*000a*/ 	.short	(.L_83 - .L_82)
.L_82:
        /*000c*/ 	.word	0x00000000
        /*0010*/ 	.short	0x0008
        /*0012*/ 	.short	0x0038
        /*0014*/ 	.byte	0x00, 0xf5, 0x21, 0x00


	//----- nvinfo : EIATTR_KPARAM_INFO
	.align		4
.L_83:
        /*0018*/ 	.byte	0x04, 0x17
        /*001a*/ 	.short	(.L_85 - .L_84)
.L_84:
        /*001c*/ 	.word	0x00000000
        /*0020*/ 	.short	0x0007
        /*0022*/ 	.short	0x0030
        /*0024*/ 	.byte	0x00, 0xf5, 0x21, 0x00


	//----- nvinfo : EIATTR_KPARAM_INFO
	.align		4
.L_85:
        /*0028*/ 	.byte	0x04, 0x17
        /*002a*/ 	.short	(.L_87 - .L_86)
.L_86:
        /*002c*/ 	.word	0x00000000
        /*0030*/ 	.short	0x0006
        /*0032*/ 	.short	0x0028
        /*0034*/ 	.byte	0x00, 0xf0, 0x11, 0x00


	//----- nvinfo : EIATTR_KPARAM_INFO
	.align		4
.L_87:
        /*0038*/ 	.byte	0x04, 0x17
        /*003a*/ 	.short	(.L_89 - .L_88)
.L_88:
        /*003c*/ 	.word	0x00000000
        /*0040*/ 	.short	0x0005
        /*0042*/ 	.short	0x0020
        /*0044*/ 	.byte	0x00, 0xf5, 0x21, 0x00


	//----- nvinfo : EIATTR_KPARAM_INFO
	.align		4
.L_89:
        /*0048*/ 	.byte	0x04, 0x17
        /*004a*/ 	.short	(.L_91 - .L_90)
.L_90:
        /*004c*/ 	.word	0x00000000
        /*0050*/ 	.short	0x0004
        /*0052*/ 	.short	0x0018
        /*0054*/ 	.byte	0x00, 0xf5, 0x21, 0x00


	//----- nvinfo : EIATTR_KPARAM_INFO
	.align		4
.L_91:
        /*0058*/ 	.byte	0x04, 0x17
        /*005a*/ 	.short	(.L_93 - .L_92)
.L_92:
        /*005c*/ 	.word	0x00000000
        /*0060*/ 	.short	0x0003
        /*0062*/ 	.short	0x0014
        /*0064*/ 	.byte	0x00, 0xf0, 0x11, 0x00


	//----- nvinfo : EIATTR_KPARAM_INFO
	.align		4
.L_93:
        /*0068*/ 	.byte	0x04, 0x17
        /*006a*/ 	.short	(.L_95 - .L_94)
.L_94:
        /*006c*/ 	.word	0x00000000
        /*0070*/ 	.short	0x0002
        /*0072*/ 	.short	0x0010
        /*0074*/ 	.byte	0x00, 0xf0, 0x11, 0x00


	//----- nvinfo : EIATTR_KPARAM_INFO
	.align		4
.L_95:
        /*0078*/ 	.byte	0x04, 0x17
        /*007a*/ 	.short	(.L_97 - .L_96)
.L_96:
        /*007c*/ 	.word	0x00000000
        /*0080*/ 	.short	0x0001
        /*0082*/ 	.short	0x0008
        /*0084*/ 	.byte	0x00, 0xf5, 0x21, 0x00


	//----- nvinfo : EIATTR_KPARAM_INFO
	.align		4
.L_97:
        /*0088*/ 	.byte	0x04, 0x17
        /*008a*/ 	.short	(.L_99 - .L_98)
.L_98:
        /*008c*/ 	.word	0x00000000
        /*0090*/ 	.short	0x0000
        /*0092*/ 	.short	0x0000
        /*0094*/ 	.byte	0x00, 0xf5, 0x21, 0x00


	//----- nvinfo : EIATTR_SPARSE_MMA_MASK
	.align		4
.L_99:
        /*0098*/ 	.byte	0x03, 0x50
        /*009a*/ 	.short	0x0000


	//----- nvinfo : EIATTR_MAXREG_COUNT
	.align		4
        /*009c*/ 	.byte	0x03, 0x1b
        /*009e*/ 	.short	0x00ff


	//----- nvinfo : EIATTR_NUM_BARRIERS
	.align		4
        /*00a0*/ 	.byte	0x02, 0x4c
        /*00a2*/ 	.byte	0x01
	.zero		1


	//----- nvinfo : EIATTR_MERCURY_ISA_VERSION
	.align		4
        /*00a4*/ 	.byte	0x03, 0x5f
        /*00a6*/ 	.short	0x0101


	//----- nvinfo : EIATTR_VRC_CTA_INIT_COUNT
	.align		4
        /*00a8*/ 	.byte	0x02, 0x4a
	.zero		1
	.zero		1


	//----- nvinfo : EIATTR_EXIT_INSTR_OFFSETS
	.align		4
        /*00ac*/ 	.byte	0x04, 0x1c
        /*00ae*/ 	.short	(.L_101 - .L_100)


	//   ....[0]....
.L_100:
        /*00b0*/ 	.word	0x00000420


	//   ....[1]....
        /*00b4*/ 	.word	0x00000790


	//----- nvinfo : EIATTR_CRS_STACK_SIZE
	.align		4
.L_101:
        /*00b8*/ 	.byte	0x04, 0x1e
        /*00ba*/ 	.short	(.L_103 - .L_102)
.L_102:
        /*00bc*/ 	.word	0x00000000


	//----- nvinfo : EIATTR_CBANK_PARAM_SIZE
	.align		4
.L_103:
        /*00c0*/ 	.byte	0x03, 0x19
        /*00c2*/ 	.short	0x0040


	//----- nvinfo : EIATTR_PARAM_CBANK
	.align		4
        /*00c4*/ 	.byte	0x04, 0x0a
        /*00c6*/ 	.short	(.L_105 - .L_104)
	.align		4
.L_104:
        /*00c8*/ 	.word	index@(.nv.constant0._Z8get_min4PfPKiiiS_PiiS_S2_)
        /*00cc*/ 	.short	0x0380
        /*00ce*/ 	.short	0x0040


	//----- nvinfo : EIATTR_SW_WAR
	.align		4
.L_105:
        /*00d0*/ 	.byte	0x04, 0x36
        /*00d2*/ 	.short	(.L_107 - .L_106)
.L_106:
        /*00d4*/ 	.word	0x00000008
.L_107:


//--------------------- .nv.info._Z11check_min_kPKiiPi --------------------------
	.section	.nv.info._Z11check_min_kPKiiPi,"",@"SHT_CUDA_INFO"
	.sectionflags	@""
	.align	4


	//----- nvinfo : EIATTR_CUDA_API_VERSION
	.align		4
        /*0000*/ 	.byte	0x04, 0x37
        /*0002*/ 	.short	(.L_109 - .L_108)
.L_108:
        /*0004*/ 	.word	0x00000082


	//----- nvinfo : EIATTR_KPARAM_INFO
	.align		4
.L_109:
        /*0008*/ 	.byte	0x04, 0x17
        /*000a*/ 	.short	(.L_111 - .L_110)
.L_110:
        /*000c*/ 	.word	0x00000000
        /*0010*/ 	.short	0x0002
        /*0012*/ 	.short	0x0010
        /*0014*/ 	.byte	0x00, 0xf5, 0x21, 0x00


	//----- nvinfo : EIATTR_KPARAM_INFO
	.align		4
.L_111:
        /*0018*/ 	.byte	0x04, 0x17
        /*001a*/ 	.short	(.L_113 - .L_112)
.L_112:
        /*001c*/ 	.word	0x00000000
        /*0020*/ 	.short	0x0001
        /*0022*/ 	.short	0x0008
        /*0024*/ 	.byte	0x00, 0xf0, 0x11, 0x00


	//----- nvinfo : EIATTR_KPARAM_INFO
	.align		4
.L_113:
        /*0028*/ 	.byte	0x04, 0x17
        /*002a*/ 	.short	(.L_115 - .L_114)
.L_114:
        /*002c*/ 	.word	0x00000000
        /*0030*/ 	.short	0x0000
        /*0032*/ 	.short	0x0000
        /*0034*/ 	.byte	0x00, 0xf5, 0x21, 0x00


	//----- nvinfo : EIATTR_SPARSE_MMA_MASK
	.align		4
.L_115:
        /*0038*/ 	.byte	0x03, 0x50
        /*003a*/ 	.short	0x0000


	//----- nvinfo : EIATTR_MAXREG_COUNT
	.align		4
        /*003c*/ 	.byte	0x03, 0x1b
        /*003e*/ 	.short	0x00ff


	//----- nvinfo : EIATTR_MERCURY_ISA_VERSION
	.align		4
        /*0040*/ 	.byte	0x03, 0x5f
        /*0042*/ 	.short	0x0101


	//----- nvinfo : EIATTR_VRC_CTA_INIT_COUNT
	.align		4
        /*0044*/ 	.byte	0x02, 0x4a
	.zero		1
	.zero		1


	//----- nvinfo : EIATTR_EXIT_INSTR_OFFSETS
	.align		4
        /*0048*/ 	.byte	0x04, 0x1c
        /*004a*/ 	.short	(.L_117 - .L_116)


	//   ....[0]....
.L_116:
        /*004c*/ 	.word	0x000000b0


	//   ....[1]....
        /*0050*/ 	.word	0x000000f0


	//----- nvinfo : EIATTR_CBANK_PARAM_SIZE
	.align		4
.L_117:
        /*0054*/ 	.byte	0x03, 0x19
        /*0056*/ 	.short	0x0018


	//----- nvinfo : EIATTR_PARAM_CBANK
	.align		4
        /*0058*/ 	.byte	0x04, 0x0a
        /*005a*/ 	.short	(.L_119 - .L_118)
	.align		4
.L_118:
        /*005c*/ 	.word	index@(.nv.constant0._Z11check_min_kPKiiPi)
        /*0060*/ 	.short	0x0380
        /*0062*/ 	.short	0x0018


	//----- nvinfo : EIATTR_SW_WAR
	.align		4
.L_119:
        /*0064*/ 	.byte	0x04, 0x36
        /*0066*/ 	.short	(.L_121 - .L_120)
.L_120:
        /*0068*/ 	.word	0x00000008
.L_121:


//--------------------- .nv.info._Z14get_candidatesPKfS0_iiifPiS1_ --------------------------
	.section	.nv.info._Z14get_candidatesPKfS0_iiifPiS1_,"",@"SHT_CUDA_INFO"
	.sectionflags	@""
	.align	4


	//----- nvinfo : EIATTR_CUDA_API_VERSION
	.align		4
        /*0000*/ 	.byte	0x04, 0x37
        /*0002*/ 	.short	(.L_123 - .L_122)
.L_122:
        /*0004*/ 	.word	0x00000082


	//----- nvinfo : EIATTR_KPARAM_INFO
	.align		4
.L_123:
        /*0008*/ 	.byte	0x04, 0x17
        /*000a*/ 	.short	(.L_125 - .L_124)
.L_124:
        /*000c*/ 	.word	0x00000000
        /*0010*/ 	.short	0x0007
        /*0012*/ 	.short	0x0028
        /*0014*/ 	.byte	0x00, 0xf5, 0x21, 0x00


	//----- nvinfo : EIATTR_KPARAM_INFO
	.align		4
.L_125:
        /*0018*/ 	.byte	0x04, 0x17
        /*001a*/ 	.short	(.L_127 - .L_126)
.L_126:
        /*001c*/ 	.word	0x00000000
        /*0020*/ 	.short	0x0006
        /*0022*/ 	.short	0x0020
        /*0024*/ 	.byte	0x00, 0xf5, 0x21, 0x00


	//----- nvinfo : EIATTR_KPARAM_INFO
	.align		4
.L_127:
        /*0028*/ 	.byte	0x04, 0x17
        /*002a*/ 	.short	(.L_129 - .L_128)
.L_128:
        /*002c*/ 	.word	0x00000000
        /*0030*/ 	.short	0x0005
        /*0032*/ 	.short	0x001c
        /*0034*/ 	.byte	0x00, 0xf0, 0x11, 0x00


	//----- nvinfo : EIATTR_KPARAM_INFO
	.align		4
.L_129:
        /*0038*/ 	.byte	0x04, 0x17
        /*003a*/ 	.short	(.L_131 - .L_130)
.L_130:
        /*003c*/ 	.word	0x00000000
        /*0040*/ 	.short	0x0004
        /*0042*/ 	.short	0x0018
        /*0044*/ 	.byte	0x00, 0xf0, 0x11, 0x00


	//----- nvinfo : EIATTR_KPARAM_INFO
	.align		4
.L_131:
        /*0048*/ 	.byte	0x04, 0x17
        /*004a*/ 	.short	(.L_133 - .L_132)
.L_132:
        /*004c*/ 	.word	0x00000000
        /*0050*/ 	.short	0x0003
        /*0052*/ 	.short	0x0014
        /*0054*/ 	.byte	0x00, 0xf0, 0x11, 0x00


	//----- nvinfo : EIATTR_KPARAM_INFO
	.align		4
.L_133:
        /*0058*/ 	.byte	0x04, 0x17
        /*005a*/ 	.short	(.L_135 - .L_134)
.L_134:
        /*005c*/ 	.word	0x00000000
        /*0060*/ 	.short	0x0002
        /*0062*/ 	.short	0x0010
        /*0064*/ 	.byte	0x00, 0xf0, 0x11, 0x00


	//----- nvinfo : EIATTR_KPARAM_INFO
	.align		4
.L_135:
        /*0068*/ 	.byte	0x04, 0x17
        /*006a*/ 	.short	(.L_137 - .L_136)
.L_136:
        /*006c*/ 	.word	0x00000000
        /*0070*/ 	.short	0x0001
        /*0072*/ 	.short	0x0008
        /*0074*/ 	.byte	0x00, 0xf5, 0x21, 0x00


	//----- nvinfo : EIATTR_KPARAM_INFO
	.align		4
.L_137:
        /*0078*/ 	.byte	0x04, 0x17
        /*007a*/ 	.short	(.L_139 - .L_138)
.L_138:
        /*007c*/ 	.word	0x00000000
        /*0080*/ 	.short	0x0000
        /*0082*/ 	.short	0x0000
        /*0084*/ 	.byte	0x00, 0xf5, 0x21, 0x00


	//----- nvinfo : EIATTR_SPARSE_MMA_MASK
	.align		4
.L_139:
        /*0088*/ 	.byte	0x03, 0x50
        /*008a*/ 	.short	0x0000


	//----- nvinfo : EIATTR_MAXREG_COUNT
	.align		4
        /*008c*/ 	.byte	0x03, 0x1b
        /*008e*/ 	.short	0x00ff


	//----- nvinfo : EIATTR_MERCURY_ISA_VERSION
	.align		4
        /*0090*/ 	.byte	0x03, 0x5f
        /*0092*/ 	.short	0x0101


	//----- nvinfo : EIATTR_INT_WARP_WIDE_INSTR_OFFSETS
	.align		4
        /*0094*/ 	.byte	0x04, 0x31
        /*0096*/ 	.short	(.L_141 - .L_140)


	//   ....[0]....
.L_140:
        /*0098*/ 	.word	0x00000390


	//   ....[1]....
        /*009c*/ 	.word	0x000004a0


	//   ....[2]....
        /*00a0*/ 	.word	0x000005b0


	//   ....[3]....
        /*00a4*/ 	.word	0x000006d0


	//   ....[4]....
        /*00a8*/ 	.word	0x00000900


	//----- nvinfo : EIATTR_VRC_CTA_INIT_COUNT
	.align		4
.L_141:
        /*00ac*/ 	.byte	0x02, 0x4a
	.zero		1
	.zero		1


	//----- nvinfo : EIATTR_EXIT_INSTR_OFFSETS
	.align		4
        /*00b0*/ 	.byte	0x04, 0x1c
        /*00b2*/ 	.short	(.L_143 - .L_142)


	//   ....[0]....
.L_142:
        /*00b4*/ 	.word	0x00000040


	//   ....[1]....
        /*00b8*/ 	.word	0x000007c0


	//   ....[2]....
        /*00bc*/ 	.word	0x000009b0


	//----- nvinfo : EIATTR_CRS_STACK_SIZE
	.align		4
.L_143:
        /*00c0*/ 	.byte	0x04, 0x1e
        /*00c2*/ 	.short	(.L_145 - .L_144)
.L_144:
        /*00c4*/ 	.word	0x00000000


	//----- nvinfo : EIATTR_CBANK_PARAM_SIZE
	.align		4
.L_145:
        /*00c8*/ 	.byte	0x03, 0x19
        /*00ca*/ 	.short	0x0030


	//----- nvinfo : EIATTR_PARAM_CBANK
	.align		4
        /*00cc*/ 	.byte	0x04, 0x0a
        /*00ce*/ 	.short	(.L_147 - .L_146)
	.align		4
.L_146:
        /*00d0*/ 	.word	index@(.nv.constant0._Z14get_candidatesPKfS0_iiifPiS1_)
        /*00d4*/ 	.short	0x0380
        /*00d6*/ 	.short	0x0030


	//----- nvinfo : EIATTR_SW_WAR
	.align		4
.L_147:
        /*00d8*/ 	.byte	0x04, 0x36
        /*00da*/ 	.short	(.L_149 - .L_148)
.L_148:
        /*00dc*/ 	.word	0x00000008
.L_149:


//--------------------- .nv.info._Z19get_min_interblock2PKfPKiPfiiiiS3_Pi --------------------------
	.section	.nv.info._Z19get_min_interblock2PKfPKiPfiiiiS3_Pi,"",@"SHT_CUDA_INFO"
	.sectionflags	@""
	.align	4


	//----- nvinfo : EIATTR_CUDA_API_VERSION
	.align		4
        /*0000*/ 	.byte	0x04, 0x37
        /*0002*/ 	.short	(.L_151 - .L_150)
.L_150:
        /*0004*/ 	.word	0x00000082


	//----- nvinfo : EIATTR_KPARAM_INFO
	.align		4
.L_151:
        /*0008*/ 	.byte	0x04, 0x17
        /*000a*/ 	.short	(.L_153 - .L_152)
.L_152:
        /*000c*/ 	.word	0x00000000
        /*0010*/ 	.short	0x0008
        /*0012*/ 	.short	0x0030
        /*0014*/ 	.byte	0x00, 0xf5, 0x21, 0x00


	//----- nvinfo : EIATTR_KPARAM_INFO
	.align		4
.L_153:
        /*0018*/ 	.byte	0x04, 0x17
        /*001a*/ 	.short	(.L_155 - .L_154)
.L_154:
        /*001c*/ 	.word	0x00000000
        /*0020*/ 	.short	0x0007
        /*0022*/ 	.short	0x0028
        /*0024*/ 	.byte	0x00, 0xf5, 0x21, 0x00


	//----- nvinfo : EIATTR_KPARAM_INFO
	.align		4
.L_155:
        /*0028*/ 	.byte	0x04, 0x17
        /*002a*/ 	.short	(.L_157 - .L_156)
.L_156:
        /*002c*/ 	.word	0x00000000
        /*0030*/ 	.short	0x0006
        /*0032*/ 	.short	0x0024
        /*0034*/ 	.byte	0x00, 0xf0, 0x11, 0x00


	//----- nvinfo : EIATTR_KPARAM_INFO
	.align		4
.L_157:
        /*0038*/ 	.byte	0x04, 0x17
        /*003a*/ 	.short	(.L_159 - .L_158)
.L_158:
        /*003c*/ 	.word	0x00000000
        /*0040*/ 	.short	0x0005
        /*0042*/ 	.short	0x0020
        /*0044*/ 	.byte	0x00, 0xf0, 0x11, 0x00


	//----- nvinfo : EIATTR_KPARAM_INFO
	.align		4
.L_159:
        /*0048*/ 	.byte	0x04, 0x17
        /*004a*/ 	.short	(.L_161 - .L_160)
.L_160:
        /*004c*/ 	.word	0x00000000
        /*0050*/ 	.short	0x0004
        /*0052*/ 	.short	0x001c
        /*0054*/ 	.byte	0x00, 0xf0, 0x11, 0x00


	//----- nvinfo : EIATTR_KPARAM_INFO
	.align		4
.L_161:
        /*0058*/ 	.byte	0x04, 0x17
        /*005a*/ 	.short	(.L_163 - .L_162)
.L_162:
        /*005c*/ 	.word	0x00000000
        /*0060*/ 	.short	0x0003
        /*0062*/ 	.short	0x0018
        /*0064*/ 	.byte	0x00, 0xf0, 0x11, 0x00


	//----- nvinfo : EIATTR_KPARAM_INFO
	.align		4
.L_163:
        /*0068*/ 	.byte	0x04, 0x17
        /*006a*/ 	.short	(.L_165 - .L_164)
.L_164:
        /*006c*/ 	.word	0x00000000
        /*0070*/ 	.short	0x0002
        /*0072*/ 	.short	0x0010
        /*0074*/ 	.byte	0x00, 0xf5, 0x21, 0x00


	//----- nvinfo : EIATTR_KPARAM_INFO
	.align		4
.L_165:
        /*0078*/ 	.byte	0x04, 0x17
        /*007a*/ 	.short	(.L_167 - .L_166)
.L_166:
        /*007c*/ 	.word	0x00000000
        /*0080*/ 	.short	0x0001
        /*0082*/ 	.short	0x0008
        /*0084*/ 	.byte	0x00, 0xf5, 0x21, 0x00


	//----- nvinfo : EIATTR_KPARAM_INFO
	.align		4
.L_167:
        /*0088*/ 	.byte	0x04, 0x17
        /*008a*/ 	.short	(.L_169 - .L_168)
.L_168:
        /*008c*/ 	.word	0x00000000
        /*0090*/ 	.short	0x0000
        /*0092*/ 	.short	0x0000
        /*0094*/ 	.byte	0x00, 0xf5, 0x21, 0x00


	//----- nvinfo : EIATTR_SPARSE_MMA_MASK
	.align		4
.L_169:
        /*0098*/ 	.byte	0x03, 0x50
        /*009a*/ 	.short	0x0000


	//----- nvinfo : EIATTR_MAXREG_COUNT
	.align		4
        /*009c*/ 	.byte	0x03, 0x1b
        /*009e*/ 	.short	0x00ff


	//----- nvinfo : EIATTR_NUM_BARRIERS
	.align		4
        /*00a0*/ 	.byte	0x02, 0x4c
        /*00a2*/ 	.byte	0x01
	.zero		1


	//----- nvinfo : EIATTR_MERCURY_ISA_VERSION
	.align		4
        /*00a4*/ 	.byte	0x03, 0x5f
        /*00a6*/ 	.short	0x0101


	//----- nvinfo : EIATTR_VRC_CTA_INIT_COUNT
	.align		4
        /*00a8*/ 	.byte	0x02, 0x4a
	.zero		1
	.zero		1


	//----- nvinfo : EIATTR_EXIT_INSTR_OFFSETS
	.align		4
        /*00ac*/ 	.byte	0x04, 0x1c
        /*00ae*/ 	.short	(.L_171 - .L_170)


	//   ....[0]....
.L_170:
        /*00b0*/ 	.word	0x00000280


	//   ....[1]....
        /*00b4*/ 	.word	0x000003e0


	//----- nvinfo : EIATTR_CRS_STACK_SIZE
	.align		4
.L_171:
        /*00b8*/ 	.byte	0x04, 0x1e
        /*00ba*/ 	.short	(.L_173 - .L_172)
.L_172:
        /*00bc*/ 	.word	0x00000000


	//----- nvinfo : EIATTR_CBANK_PARAM_SIZE
	.align		4
.L_173:
        /*00c0*/ 	.byte	0x03, 0x19
        /*00c2*/ 	.short	0x0038


	//----- nvinfo : EIATTR_PARAM_CBANK
	.align		4
        /*00c4*/ 	.byte	0x04, 0x0a
        /*00c6*/ 	.short	(.L_175 - .L_174)
	.align		4
.L_174:
        /*00c8*/ 	.word	index@(.nv.constant0._Z19get_min_interblock2PKfPKiPfiiiiS3_Pi)
        /*00cc*/ 	.short	0x0380
        /*00ce*/ 	.short	0x0038


	//----- nvinfo : EIATTR_SW_WAR
	.align		4
.L_175:
        /*00d0*/ 	.byte	0x04, 0x36
        /*00d2*/ 	.short	(.L_177 - .L_176)
.L_176:
        /*00d4*/ 	.word	0x00000008
.L_177:


//--------------------- .nv.info._Z19get_min_intrablock2PKfPKiiiPfPi --------------------------
	.section	.nv.info._Z19get_min_intrablock2PKfPKiiiPfPi,"",@"SHT_CUDA_INFO"
	.sectionflags	@""
	.align	4


	//----- nvinfo : EIATTR_CUDA_API_VERSION
	.align		4
        /*0000*/ 	.byte	0x04, 0x37
        /*0002*/ 	.short	(.L_179 - .L_178)
.L_178:
        /*0004*/ 	.word	0x00000082


	//----- nvinfo : EIATTR_KPARAM_INFO
	.align		4
.L_179:
        /*0008*/ 	.byte	0x04, 0x17
        /*000a*/ 	.short	(.L_181 - .L_180)
.L_180:
        /*000c*/ 	.word	0x00000000
        /*0010*/ 	.short	0x0005
        /*0012*/ 	.short	0x0020
        /*0014*/ 	.byte	0x00, 0xf5, 0x21, 0x00


	//----- nvinfo : EIATTR_KPARAM_INFO
	.align		4
.L_181:
        /*0018*/ 	.byte	0x04, 0x17
        /*001a*/ 	.short	(.L_183 - .L_182)
.L_182:
        /*001c*/ 	.word	0x00000000
        /*0020*/ 	.short	0x0004
        /*0022*/ 	.short	0x0018
        /*0024*/ 	.byte	0x00, 0xf5, 0x21, 0x00


	//----- nvinfo : EIATTR_KPARAM_INFO
	.align		4
.L_183:
        /*0028*/ 	.byte	0x04, 0x17
        /*002a*/ 	.short	(.L_185 - .L_184)
.L_184:
        /*002c*/ 	.word	0x00000000
        /*0030*/ 	.short	0x0003
        /*0032*/ 	.short	0x0014
        /*0034*/ 	.byte	0x00, 0xf0, 0x11, 0x00


	//----- nvinfo : EIATTR_KPARAM_INFO
	.align		4
.L_185:
        /*0038*/ 	.byte	0x04, 0x17
        /*003a*/ 	.short	(.L_187 - .L_186)
.L_186:
        /*003c*/ 	.word	0x00000000
        /*0040*/ 	.short	0x0002
        /*0042*/ 	.short	0x0010
        /*0044*/ 	.byte	0x00, 0xf0, 0x11, 0x00


	//----- nvinfo : EIATTR_KPARAM_INFO
	.align		4
.L_187:
        /*0048*/ 	.byte	0x04, 0x17
        /*004a*/ 	.short	(.L_189 - .L_188)
.L_188:
        /*004c*/ 	.word	0x00000000
        /*0050*/ 	.short	0x0001
        /*0052*/ 	.short	0x0008
        /*0054*/ 	.byte	0x00, 0xf5, 0x21, 0x00


	//----- nvinfo : EIATTR_KPARAM_INFO
	.align		4
.L_189:
        /*0058*/ 	.byte	0x04, 0x17
        /*005a*/ 	.short	(.L_191 - .L_190)
.L_190:
        /*005c*/ 	.word	0x00000000
        /*0060*/ 	.short	0x0000
        /*0062*/ 	.short	0x0000
        /*0064*/ 	.byte	0x00, 0xf5, 0x21, 0x00


	//----- nvinfo : EIATTR_SPARSE_MMA_MASK
	.align		4
.L_191:
        /*0068*/ 	.byte	0x03, 0x50
        /*006a*/ 	.short	0x0000


	//----- nvinfo : EIATTR_MAXREG_COUNT
	.align		4
        /*006c*/ 	.byte	0x03, 0x1b
        /*006e*/ 	.short	0x00ff


	//----- nvinfo : EIATTR_NUM_BARRIERS
	.align		4
        /*0070*/ 	.byte	0x02, 0x4c
        /*0072*/ 	.byte	0x01
	.zero		1


	//----- nvinfo : EIATTR_MERCURY_ISA_VERSION
	.align		4
        /*0074*/ 	.byte	0x03, 0x5f
        /*0076*/ 	.short	0x0101


	//----- nvinfo : EIATTR_VRC_CTA_INIT_COUNT
	.align		4
        /*0078*/ 	.byte	0x02, 0x4a
	.zero		1
	.zero		1


	//----- nvinfo : EIATTR_EXIT_INSTR_OFFSETS
	.align		4
        /*007c*/ 	.byte	0x04, 0x1c
        /*007e*/ 	.short	(.L_193 - .L_192)


	//   ....[0]....
.L_192:
        /*0080*/ 	.word	0x000002c0


	//   ....[1]....
        /*0084*/ 	.word	0x000003a0


	//----- nvinfo : EIATTR_CRS_STACK_SIZE
	.align		4
.L_193:
        /*0088*/ 	.byte	0x04, 0x1e
        /*008a*/ 	.short	(.L_195 - .L_194)
.L_194:
        /*008c*/ 	.word	0x00000000


	//----- nvinfo : EIATTR_CBANK_PARAM_SIZE
	.align		4
.L_195:
        /*0090*/ 	.byte	0x03, 0x19
        /*0092*/ 	.short	0x0028


	//----- nvinfo : EIATTR_PARAM_CBANK
	.align		4
        /*0094*/ 	.byte	0x04, 0x0a
        /*0096*/ 	.short	(.L_197 - .L_196)
	.align		4
.L_196:
        /*0098*/ 	.word	index@(.nv.constant0._Z19get_min_intrablock2PKfPKiiiPfPi)
        /*009c*/ 	.short	0x0380
        /*009e*/ 	.short	0x0028


	//----- nvinfo : EIATTR_SW_WAR
	.align		4
.L_197:
        /*00a0*/ 	.byte	0x04, 0x36
        /*00a2*/ 	.short	(.L_199 - .L_198)
.L_198:
        /*00a4*/ 	.word	0x00000008
.L_199:


//--------------------- .nv.info._Z18get_min_interblockPKfiPf --------------------------
	.section	.nv.info._Z18get_min_interblockPKfiPf,"",@"SHT_CUDA_INFO"
	.sectionflags	@""
	.align	4


	//----- nvinfo : EIATTR_CUDA_API_VERSION
	.align		4
        /*0000*/ 	.byte	0x04, 0x37
        /*0002*/ 	.short	(.L_201 - .L_200)
.L_200:
        /*0004*/ 	.word	0x00000082


	//----- nvinfo : EIATTR_KPARAM_INFO
	.align		4
.L_201:
        /*0008*/ 	.byte	0x04, 0x17
        /*000a*/ 	.short	(.L_203 - .L_202)
.L_202:
        /*000c*/ 	.word	0x00000000
        /*0010*/ 	.short	0x0002
        /*0012*/ 	.short	0x0010
        /*0014*/ 	.byte	0x00, 0xf5, 0x21, 0x00


	//----- nvinfo : EIATTR_KPARAM_INFO
	.align		4
.L_203:
        /*0018*/ 	.byte	0x04, 0x17
        /*001a*/ 	.short	(.L_205 - .L_204)
.L_204:
        /*001c*/ 	.word	0x00000000
        /*0020*/ 	.short	0x0001
        /*0022*/ 	.short	0x0008
        /*0024*/ 	.byte	0x00, 0xf0, 0x11, 0x00


	//----- nvinfo : EIATTR_KPARAM_INFO
	.align		4
.L_205:
        /*0028*/ 	.byte	0x04, 0x17
        /*002a*/ 	.short	(.L_207 - .L_206)
.L_206:
        /*002c*/ 	.word	0x00000000
        /*0030*/ 	.short	0x0000
        /*0032*/ 	.short	0x0000
        /*0034*/ 	.byte	0x00, 0xf5, 0x21, 0x00


	//----- nvinfo : EIATTR_SPARSE_MMA_MASK
	.align		4
.L_207:
        /*0038*/ 	.byte	0x03, 0x50
        /*003a*/ 	.short	0x0000


	//----- nvinfo : EIATTR_MAXREG_COUNT
	.align		4
        /*003c*/ 	.byte	0x03, 0x1b
        /*003e*/ 	.short	0x00ff


	//----- nvinfo : EIATTR_NUM_BARRIERS
	.align		4
        /*0040*/ 	.byte	0x02, 0x4c
        /*0042*/ 	.byte	0x01
	.zero		1


	//----- nvinfo : EIATTR_MERCURY_ISA_VERSION
	.align		4
        /*0044*/ 	.byte	0x03, 0x5f
        /*0046*/ 	.short	0x0101


	//----- nvinfo : EIATTR_VRC_CTA_INIT_COUNT
	.align		4
        /*0048*/ 	.byte	0x02, 0x4a
	.zero		1
	.zero		1


	//----- nvinfo : EIATTR_EXIT_INSTR_OFFSETS
	.align		4
        /*004c*/ 	.byte	0x04, 0x1c
        /*004e*/ 	.short	(.L_209 - .L_208)


	//   ....[0]....
.L_208:
        /*0050*/ 	.word	0x000001f0


	//   ....[1]....
        /*0054*/ 	.word	0x00000280


	//----- nvinfo : EIATTR_CRS_STACK_SIZE
	.align		4
.L_209:
        /*0058*/ 	.byte	0x04, 0x1e
        /*005a*/ 	.short	(.L_211 - .L_210)
.L_210:
        /*005c*/ 	.word	0x00000000


	//----- nvinfo : EIATTR_CBANK_PARAM_SIZE
	.align		4
.L_211:
        /*0060*/ 	.byte	0x03, 0x19
        /*0062*/ 	.short	0x0018


	//----- nvinfo : EIATTR_PARAM_CBANK
	.align		4
        /*0064*/ 	.byte	0x04, 0x0a
        /*0066*/ 	.short	(.L_213 - .L_212)
	.align		4
.L_212:
        /*0068*/ 	.word	index@(.nv.constant0._Z18get_min_interblockPKfiPf)
        /*006c*/ 	.short	0x0380
        /*006e*/ 	.short	0x0018


	//----- nvinfo : EIATTR_SW_WAR
	.align		4
.L_213:
        /*0070*/ 	.byte	0x04, 0x36
        /*0072*/ 	.short	(.L_215 - .L_214)
.L_214:
        /*0074*/ 	.word	0x00000008
.L_215:


//--------------------- .nv.info._Z18get_min_intrablockPKfiiPf --------------------------
	.section	.nv.info._Z18get_min_intrablockPKfiiPf,"",@"SHT_CUDA_INFO"
	.sectionflags	@""
	.align	4


	//----- nvinfo : EIATTR_CUDA_API_VERSION
	.align		4
        /*0000*/ 	.byte	0x04, 0x37
        /*0002*/ 	.short	(.L_217 - .L_216)
.L_216:
        /*0004*/ 	.word	0x00000082


	//----- nvinfo : EIATTR_KPARAM_INFO
	.align		4
.L_217:
        /*0008*/ 	.byte	0x04, 0x17
        /*000a*/ 	.short	(.L_219 - .L_218)
.L_218:
        /*000c*/ 	.word	0x00000000
        /*0010*/ 	.short	0x0003
        /*0012*/ 	.short	0x0010
        /*0014*/ 	.byte	0x00, 0xf5, 0x21, 0x00


	//----- nvinfo : EIATTR_KPARAM_INFO
	.align		4
.L_219:
        /*0018*/ 	.byte	0x04, 0x17
        /*001a*/ 	.short	(.L_221 - .L_220)
.L_220:
        /*001c*/ 	.word	0x00000000
        /*0020*/ 	.short	0x0002
        /*0022*/ 	.short	0x000c
        /*0024*/ 	.byte	0x00, 0xf0, 0x11, 0x00


	//----- nvinfo : EIATTR_KPARAM_INFO
	.align		4
.L_221:
        /*0028*/ 	.byte	0x04, 0x17
        /*002a*/ 	.short	(.L_223 - .L_222)
.L_222:
        /*002c*/ 	.word	0x00000000
        /*0030*/ 	.short	0x0001
        /*0032*/ 	.short	0x0008
        /*0034*/ 	.byte	0x00, 0xf0, 0x11, 0x00


	//----- nvinfo : EIATTR_KPARAM_INFO
	.align		4
.L_223:
        /*0038*/ 	.byte	0x04, 0x17
        /*003a*/ 	.short	(.L_225 - .L_224)
.L_224:
        /*003c*/ 	.word	0x00000000
        /*0040*/ 	.short	0x0000
        /*0042*/ 	.short	0x0000
        /*0044*/ 	.byte	0x00, 0xf5, 0x21, 0x00


	//----- nvinfo : EIATTR_SPARSE_MMA_MASK
	.align		4
.L_225:
        /*0048*/ 	.byte	0x03, 0x50
        /*004a*/ 	.short	0x0000


	//----- nvinfo : EIATTR_MAXREG_COUNT
	.align		4
        /*004c*/ 	.byte	0x03, 0x1b
        /*004e*/ 	.short	0x00ff


	//----- nvinfo : EIATTR_NUM_BARRIERS
	.align		4
        /*0050*/ 	.byte	0x02, 0x4c
        /*0052*/ 	.byte	0x01
	.zero		1


	//----- nvinfo : EIATTR_MERCURY_ISA_VERSION
	.align		4
        /*0054*/ 	.byte	0x03, 0x5f
        /*0056*/ 	.short	0x0101


	//----- nvinfo : EIATTR_VRC_CTA_INIT_COUNT
	.align		4
        /*0058*/ 	.byte	0x02, 0x4a
	.zero		1
	.zero		1


	//----- nvinfo : EIATTR_EXIT_INSTR_OFFSETS
	.align		4
        /*005c*/ 	.byte	0x04, 0x1c
        /*005e*/ 	.short	(.L_227 - .L_226)


	//   ....[0]....
.L_226:
        /*0060*/ 	.word	0x00000230


	//   ....[1]....
        /*0064*/ 	.word	0x000002b0


	//----- nvinfo : EIATTR_CRS_STACK_SIZE
	.align		4
.L_227:
        /*0068*/ 	.byte	0x04, 0x1e
        /*006a*/ 	.short	(.L_229 - .L_228)
.L_228:
        /*006c*/ 	.word	0x00000000


	//----- nvinfo : EIATTR_CBANK_PARAM_SIZE
	.align		4
.L_229:
        /*0070*/ 	.byte	0x03, 0x19
        /*0072*/ 	.short	0x0018


	//----- nvinfo : EIATTR_PARAM_CBANK
	.align		4
        /*0074*/ 	.byte	0x04, 0x0a
        /*0076*/ 	.short	(.L_231 - .L_230)
	.align		4
.L_230:
        /*0078*/ 	.word	index@(.nv.constant0._Z18get_min_intrablockPKfiiPf)
        /*007c*/ 	.short	0x0380
        /*007e*/ 	.short	0x0018


	//----- nvinfo : EIATTR_SW_WAR
	.align		4
.L_231:
        /*0080*/ 	.byte	0x04, 0x36
        /*0082*/ 	.short	(.L_233 - .L_232)
.L_232:
        /*0084*/ 	.word	0x00000008
.L_233:


//--------------------- .nv.info._Z10prefix_sumPKiiiPi --------------------------
	.section	.nv.info._Z10prefix_sumPKiiiPi,"",@"SHT_CUDA_INFO"
	.sectionflags	@""
	.align	4


	//----- nvinfo : EIATTR_CUDA_API_VERSION
	.align		4
        /*0000*/ 	.byte	0x04, 0x37
        /*0002*/ 	.short	(.L_235 - .L_234)
.L_234:
        /*0004*/ 	.word	0x00000082


	//----- nvinfo : EIATTR_KPARAM_INFO
	.align		4
.L_235:
        /*0008*/ 	.byte	0x04, 0x17
        /*000a*/ 	.short	(.L_237 - .L_236)
.L_236:
        /*000c*/ 	.word	0x00000000
        /*0010*/ 	.short	0x0003
        /*0012*/ 	.short	0x0010
        /*0014*/ 	.byte	0x00, 0xf5, 0x21, 0x00


	//----- nvinfo : EIATTR_KPARAM_INFO
	.align		4
.L_237:
        /*0018*/ 	.byte	0x04, 0x17
        /*001a*/ 	.short	(.L_239 - .L_238)
.L_238:
        /*001c*/ 	.word	0x00000000
        /*0020*/ 	.short	0x0002
        /*0022*/ 	.short	0x000c
        /*0024*/ 	.byte	0x00, 0xf0, 0x11, 0x00


	//----- nvinfo : EIATTR_KPARAM_INFO
	.align		4
.L_239:
        /*0028*/ 	.byte	0x04, 0x17
        /*002a*/ 	.short	(.L_241 - .L_240)
.L_240:
        /*002c*/ 	.word	0x00000000
        /*0030*/ 	.short	0x0001
        /*0032*/ 	.short	0x0008
        /*0034*/ 	.byte	0x00, 0xf0, 0x11, 0x00


	//----- nvinfo : EIATTR_KPARAM_INFO
	.align		4
.L_241:
        /*0038*/ 	.byte	0x04, 0x17
        /*003a*/ 	.short	(.L_243 - .L_242)
.L_242:
        /*003c*/ 	.word	0x00000000
        /*0040*/ 	.short	0x0000
        /*0042*/ 	.short	0x0000
        /*0044*/ 	.byte	0x00, 0xf5, 0x21, 0x00


	//----- nvinfo : EIATTR_SPARSE_MMA_MASK
	.align		4
.L_243:
        /*0048*/ 	.byte	0x03, 0x50
        /*004a*/ 	.short	0x0000


	//----- nvinfo : EIATTR_MAXREG_COUNT
	.align		4
        /*004c*/ 	.byte	0x03, 0x1b
        /*004e*/ 	.short	0x00ff


	//----- nvinfo : EIATTR_NUM_BARRIERS
	.align		4
        /*0050*/ 	.byte	0x02, 0x4c
        /*0052*/ 	.byte	0x01
	.zero		1


	//----- nvinfo : EIATTR_EXTERNS
	.align		4
        /*0054*/ 	.byte	0x04, 0x0f
        /*0056*/ 	.short	(.L_245 - .L_244)


	//   ....[0]....
	.align		4
.L_244:
        /*0058*/ 	.word	index@(vprintf)


	//----- nvinfo : EIATTR_MERCURY_ISA_VERSION
	.align		4
.L_245:
        /*005c*/ 	.byte	0x03, 0x5f
        /*005e*/ 	.short	0x0101


	//----- nvinfo : EIATTR_VRC_CTA_INIT_COUNT
	.align		4
        /*0060*/ 	.byte	0x02, 0x4a
	.zero		1
	.zero		1


	//----- nvinfo : EIATTR_SYSCALL_OFFSETS
	.align		4
        /*0064*/ 	.byte	0x04, 0x46
        /*0066*/ 	.short	(.L_247 - .L_246)


	//   ....[0]....
.L_246:
        /*0068*/ 	.word	0x000002c0


	//----- nvinfo : EIATTR_EXIT_INSTR_OFFSETS
	.align		4
.L_247:
        /*006c*/ 	.byte	0x04, 0x1c
        /*006e*/ 	.short	(.L_249 - .L_248)


	//   ....[0]....
.L_248:
        /*0070*/ 	.word	0x00000310


	//----- nvinfo : EIATTR_CBANK_PARAM_SIZE
	.align		4
.L_249:
        /*0074*/ 	.byte	0x03, 0x19
        /*0076*/ 	.short	0x0018


	//----- nvinfo : EIATTR_PARAM_CBANK
	.align		4
        /*0078*/ 	.byte	0x04, 0x0a
        /*007a*/ 	.short	(.L_251 - .L_250)
	.align		4
.L_250:
        /*007c*/ 	.word	index@(.nv.constant0._Z10prefix_sumPKiiiPi)
        /*0080*/ 	.short	0x0380
        /*0082*/ 	.short	0x0018


	//----- nvinfo : EIATTR_SW_WAR
	.align		4
.L_251:
        /*0084*/ 	.byte	0x04, 0x36
        /*0086*/ 	.short	(.L_253 - .L_252)
.L_252:
        /*0088*/ 	.word	0x00000008
.L_253:


//--------------------- .nv.info._Z23padded_cdist_with_validPKfiS0_iiiiPfPiS2_ --------------------------
	.section	.nv.info._Z23padded_cdist_with_validPKfiS0_iiiiPfPiS2_,"",@"SHT_CUDA_INFO"
	.sectionflags	@""
	.align	4


	//----- nvinfo : EIATTR_CUDA_API_VERSION
	.align		4
        /*0000*/ 	.byte	0x04, 0x37
        /*0002*/ 	.short	(.L_255 - .L_254)
.L_254:
        /*0004*/ 	.word	0x00000082


	//----- nvinfo : EIATTR_KPARAM_INFO
	.align		4
.L_255:
        /*0008*/ 	.byte	0x04, 0x17
        /*000a*/ 	.short	(.L_257 - .L_256)
.L_256:
        /*000c*/ 	.word	0x00000000
        /*0010*/ 	.short	0x0009
        /*0012*/ 	.short	0x0038
        /*0014*/ 	.byte	0x00, 0xf5, 0x21, 0x00


	//----- nvinfo : EIATTR_KPARAM_INFO
	.align		4
.L_257:
        /*0018*/ 	.byte	0x04, 0x17
        /*001a*/ 	.short	(.L_259 - .L_258)
.L_258:
        /*001c*/ 	.word	0x00000000
        /*0020*/ 	.short	0x0008
        /*0022*/ 	.short	0x0030
        /*0024*/ 	.byte	0x00, 0xf5, 0x21, 0x00


	//----- nvinfo : EIATTR_KPARAM_INFO
	.align		4
.L_259:
        /*0028*/ 	.byte	0x04, 0x17
        /*002a*/ 	.short	(.L_261 - .L_260)
.L_260:
        /*002c*/ 	.word	0x00000000
        /*0030*/ 	.short	0x0007
        /*0032*/ 	.short	0x0028
        /*0034*/ 	.byte	0x00, 0xf5, 0x21, 0x00


	//----- nvinfo : EIATTR_KPARAM_INFO
	.align		4
.L_261:
        /*0038*/ 	.byte	0x04, 0x17
        /*003a*/ 	.short	(.L_263 - .L_262)
.L_262:
        /*003c*/ 	.word	0x00000000
        /*0040*/ 	.short	0x0006
        /*0042*/ 	.short	0x0024
        /*0044*/ 	.byte	0x00, 0xf0, 0x11, 0x00


	//----- nvinfo : EIATTR_KPARAM_INFO
	.align		4
.L_263:
        /*0048*/ 	.byte	0x04, 0x17
        /*004a*/ 	.short	(.L_265 - .L_264)
.L_264:
        /*004c*/ 	.word	0x00000000
        /*0050*/ 	.short	0x0005
        /*0052*/ 	.short	0x0020
        /*0054*/ 	.byte	0x00, 0xf0, 0x11, 0x00


	//----- nvinfo : EIATTR_KPARAM_INFO
	.align		4
.L_265:
        /*0058*/ 	.byte	0x04, 0x17
        /*005a*/ 	.short	(.L_267 - .L_266)
.L_266:
        /*005c*/ 	.word	0x00000000
        /*0060*/ 	.short	0x0004
        /*0062*/ 	.short	0x001c
        /*0064*/ 	.byte	0x00, 0xf0, 0x11, 0x00


	//----- nvinfo : EIATTR_KPARAM_INFO
	.align		4
.L_267:
        /*0068*/ 	.byte	0x04, 0x17
        /*006a*/ 	.short	(.L_269 - .L_268)
.L_268:
        /*006c*/ 	.word	0x00000000
        /*0070*/ 	.short	0x0003
        /*0072*/ 	.short	0x0018
        /*0074*/ 	.byte	0x00, 0xf0, 0x11, 0x00


	//----- nvinfo : EIATTR_KPARAM_INFO
	.align		4
.L_269:
        /*0078*/ 	.byte	0x04, 0x17
        /*007a*/ 	.short	(.L_271 - .L_270)
.L_270:
        /*007c*/ 	.word	0x00000000
        /*0080*/ 	.short	0x0002
        /*0082*/ 	.short	0x0010
        /*0084*/ 	.byte	0x00, 0xf5, 0x21, 0x00


	//----- nvinfo : EIATTR_KPARAM_INFO
	.align		4
.L_271:
        /*0088*/ 	.byte	0x04, 0x17
        /*008a*/ 	.short	(.L_273 - .L_272)
.L_272:
        /*008c*/ 	.word	0x00000000
        /*0090*/ 	.short	0x0001
        /*0092*/ 	.short	0x0008
        /*0094*/ 	.byte	0x00, 0xf0, 0x11, 0x00


	//----- nvinfo : EIATTR_KPARAM_INFO
	.align		4
.L_273:
        /*0098*/ 	.byte	0x04, 0x17
        /*009a*/ 	.short	(.L_275 - .L_274)
.L_274:
        /*009c*/ 	.word	0x00000000
        /*00a0*/ 	.short	0x0000
        /*00a2*/ 	.short	0x0000
        /*00a4*/ 	.byte	0x00, 0xf5, 0x21, 0x00


	//----- nvinfo : EIATTR_SPARSE_MMA_MASK
	.align		4
.L_275:
        /*00a8*/ 	.byte	0x03, 0x50
        /*00aa*/ 	.short	0x0000


	//----- nvinfo : EIATTR_MAXREG_COUNT
	.align		4
        /*00ac*/ 	.byte	0x03, 0x1b
        /*00ae*/ 	.short	0x00ff


	//----- nvinfo : EIATTR_NUM_BARRIERS
	.align		4
        /*00b0*/ 	.byte	0x02, 0x4c
        /*00b2*/ 	.byte	0x01
	.zero		1


	//----- nvinfo : EIATTR_MERCURY_ISA_VERSION
	.align		4
        /*00b4*/ 	.byte	0x03, 0x5f
        /*00b6*/ 	.short	0x0101


	//----- nvinfo : EIATTR_VRC_CTA_INIT_COUNT
	.align		4
        /*00b8*/ 	.byte	0x02, 0x4a
	.zero		1
	.zero		1


	//----- nvinfo : EIATTR_EXIT_INSTR_OFFSETS
	.align		4
        /*00bc*/ 	.byte	0x04, 0x1c
        /*00be*/ 	.short	(.L_277 - .L_276)


	//   ....[0]....
.L_276:
        /*00c0*/ 	.word	0x000005b0


	//   ....[1]....
        /*00c4*/ 	.word	0x00000920


	//   ....[2]....
        /*00c8*/ 	.word	0x00000970


	//----- nvinfo : EIATTR_CRS_STACK_SIZE
	.align		4
.L_277:
        /*00cc*/ 	.byte	0x04, 0x1e
        /*00ce*/ 	.short	(.L_279 - .L_278)
.L_278:
        /*00d0*/ 	.word	0x00000000


	//----- nvinfo : EIATTR_CBANK_PARAM_SIZE
	.align		4
.L_279:
        /*00d4*/ 	.byte	0x03, 0x19
        /*00d6*/ 	.short	0x0040


	//----- nvinfo : EIATTR_PARAM_CBANK
	.align		4
        /*00d8*/ 	.byte	0x04, 0x0a
        /*00da*/ 	.short	(.L_281 - .L_280)
	.align		4
.L_280:
        /*00dc*/ 	.word	index@(.nv.constant0._Z23padded_cdist_with_validPKfiS0_iiiiPfPiS2_)
        /*00e0*/ 	.short	0x0380
        /*00e2*/ 	.short	0x0040


	//----- nvinfo : EIATTR_SW_WAR
	.align		4
.L_281:
        /*00e4*/ 	.byte	0x04, 0x36
        /*00e6*/ 	.short	(.L_283 - .L_282)
.L_282:
        /*00e8*/ 	.word	0x00000008
.L_283:


//--------------------- .nv.info._Z6cdist2PKfiS0_iiiPf --------------------------
	.section	.nv.info._Z6cdist2PKfiS0_iiiPf,"",@"SHT_CUDA_INFO"
	.sectionflags	@""
	.align	4


	//----- nvinfo : EIATTR_CUDA_API_VERSION
	.align		4
        /*0000*/ 	.byte	0x04, 0x37
        /*0002*/ 	.short	(.L_285 - .L_284)
.L_284:
        /*0004*/ 	.word	0x00000082


	//----- nvinfo : EIATTR_KPARAM_INFO
	.align		4
.L_285:
        /*0008*/ 	.byte	0x04, 0x17
        /*000a*/ 	.short	(.L_287 - .L_286)
.L_286:
        /*000c*/ 	.word	0x00000000
        /*0010*/ 	.short	0x0006
        /*0012*/ 	.short	0x0028
        /*0014*/ 	.byte	0x00, 0xf5, 0x21, 0x00


	//----- nvinfo : EIATTR_KPARAM_INFO
	.align		4
.L_287:
        /*0018*/ 	.byte	0x04, 0x17
        /*001a*/ 	.short	(.L_289 - .L_288)
.L_288:
        /*001c*/ 	.word	0x00000000
        /*0020*/ 	.short	0x0005
        /*0022*/ 	.short	0x0020
        /*0024*/ 	.byte	0x00, 0xf0, 0x11, 0x00


	//----- nvinfo : EIATTR_KPARAM_INFO
	.align		4
.L_289:
        /*0028*/ 	.byte	0x04, 0x17
        /*002a*/ 	.short	(.L_291 - .L_290)
.L_290:
        /*002c*/ 	.word	0x00000000
        /*0030*/ 	.short	0x0004
        /*0032*/ 	.short	0x001c
        /*0034*/ 	.byte	0x00, 0xf0, 0x11, 0x00


	//----- nvinfo : EIATTR_KPARAM_INFO
	.align		4
.L_291:
        /*0038*/ 	.byte	0x04, 0x17
        /*003a*/ 	.short	(.L_293 - .L_292)
.L_292:
        /*003c*/ 	.word	0x00000000
        /*0040*/ 	.short	0x0003
        /*0042*/ 	.short	0x0018
        /*0044*/ 	.byte	0x00, 0xf0, 0x11, 0x00


	//----- nvinfo : EIATTR_KPARAM_INFO
	.align		4
.L_293:
        /*0048*/ 	.byte	0x04, 0x17
        /*004a*/ 	.short	(.L_295 - .L_294)
.L_294:
        /*004c*/ 	.word	0x00000000
        /*0050*/ 	.short	0x0002
        /*0052*/ 	.short	0x0010
        /*0054*/ 	.byte	0x00, 0xf5, 0x21, 0x00


	//----- nvinfo : EIATTR_KPARAM_INFO
	.align		4
.L_295:
        /*0058*/ 	.byte	0x04, 0x17
        /*005a*/ 	.short	(.L_297 - .L_296)
.L_296:
        /*005c*/ 	.word	0x00000000
        /*0060*/ 	.short	0x0001
        /*0062*/ 	.short	0x0008
        /*0064*/ 	.byte	0x00, 0xf0, 0x11, 0x00


	//----- nvinfo : EIATTR_KPARAM_INFO
	.align		4
.L_297:
        /*0068*/ 	.byte	0x04, 0x17
        /*006a*/ 	.short	(.L_299 - .L_298)
.L_298:
        /*006c*/ 	.word	0x00000000
        /*0070*/ 	.short	0x0000
        /*0072*/ 	.short	0x0000
        /*0074*/ 	.byte	0x00, 0xf5, 0x21, 0x00


	//----- nvinfo : EIATTR_SPARSE_MMA_MASK
	.align		4
.L_299:
        /*0078*/ 	.byte	0x03, 0x50
        /*007a*/ 	.short	0x0000


	//----- nvinfo : EIATTR_MAXREG_COUNT
	.align		4
        /*007c*/ 	.byte	0x03, 0x1b
        /*007e*/ 	.short	0x00ff


	//----- nvinfo : EIATTR_NUM_BARRIERS
	.align		4
        /*0080*/ 	.byte	0x02, 0x4c
        /*0082*/ 	.byte	0x01
	.zero		1


	//----- nvinfo : EIATTR_MERCURY_ISA_VERSION
	.align		4
        /*0084*/ 	.byte	0x03, 0x5f
        /*0086*/ 	.short	0x0101


	//----- nvinfo : EIATTR_VRC_CTA_INIT_COUNT
	.align		4
        /*0088*/ 	.byte	0x02, 0x4a
	.zero		1
	.zero		1


	//----- nvinfo : EIATTR_EXIT_INSTR_OFFSETS
	.align		4
        /*008c*/ 	.byte	0x04, 0x1c
        /*008e*/ 	.short	(.L_301 - .L_300)


	//   ....[0]....
.L_300:
        /*0090*/ 	.word	0x00000430


	//   ....[1]....
        /*0094*/ 	.word	0x00000740


	//----- nvinfo : EIATTR_CRS_STACK_SIZE
	.align		4
.L_301:
        /*0098*/ 	.byte	0x04, 0x1e
        /*009a*/ 	.short	(.L_303 - .L_302)
.L_302:
        /*009c*/ 	.word	0x00000000


	//----- nvinfo : EIATTR_CBANK_PARAM_SIZE
	.align		4
.L_303:
        /*00a0*/ 	.byte	0x03, 0x19
        /*00a2*/ 	.short	0x0030


	//----- nvinfo : EIATTR_PARAM_CBANK
	.align		4
        /*00a4*/ 	.byte	0x04, 0x0a
        /*00a6*/ 	.short	(.L_305 - .L_304)
	.align		4
.L_304:
        /*00a8*/ 	.word	index@(.nv.constant0._Z6cdist2PKfiS0_iiiPf)
        /*00ac*/ 	.short	0x0380
        /*00ae*/ 	.short	0x0030


	//----- nvinfo : EIATTR_SW_WAR
	.align		4
.L_305:
        /*00b0*/ 	.byte	0x04, 0x36
        /*00b2*/ 	.short	(.L_307 - .L_306)
.L_306:
        /*00b4*/ 	.word	0x00000008
.L_307:


//--------------------- .nv.info._Z5cdistPKfiS0_iiiPf --------------------------
	.section	.nv.info._Z5cdistPKfiS0_iiiPf,"",@"SHT_CUDA_INFO"
	.sectionflags	@""
	.align	4


	//----- nvinfo : EIATTR_CUDA_API_VERSION
	.align		4
        /*0000*/ 	.byte	0x04, 0x37
        /*0002*/ 	.short	(.L_309 - .L_308)
.L_308:
        /*0004*/ 	.word	0x00000082


	//----- nvinfo : EIATTR_KPARAM_INFO
	.align		4
.L_309:
        /*0008*/ 	.byte	0x04, 0x17
        /*000a*/ 	.short	(.L_311 - .L_310)
.L_310:
        /*000c*/ 	.word	0x00000000
        /*0010*/ 	.short	0x0006
        /*0012*/ 	.short	0x0028
        /*0014*/ 	.byte	0x00, 0xf5, 0x21, 0x00


	//----- nvinfo : EIATTR_KPARAM_INFO
	.align		4
.L_311:
        /*0018*/ 	.byte	0x04, 0x17
        /*001a*/ 	.short	(.L_313 - .L_312)
.L_312:
        /*001c*/ 	.word	0x00000000
        /*0020*/ 	.short	0x0005
        /*0022*/ 	.short	0x0020
        /*0024*/ 	.byte	0x00, 0xf0, 0x11, 0x00


	//----- nvinfo : EIATTR_KPARAM_INFO
	.align		4
.L_313:
        /*0028*/ 	.byte	0x04, 0x17
        /*002a*/ 	.short	(.L_315 - .L_314)
.L_314:
        /*002c*/ 	.word	0x00000000
        /*0030*/ 	.short	0x0004
        /*0032*/ 	.short	0x001c
        /*0034*/ 	.byte	0x00, 0xf0, 0x11, 0x00


	//----- nvinfo : EIATTR_KPARAM_INFO
	.align		4
.L_315:
        /*0038*/ 	.byte	0x04, 0x17
        /*003a*/ 	.short	(.L_317 - .L_316)
.L_316:
        /*003c*/ 	.word	0x00000000
        /*0040*/ 	.short	0x0003
        /*0042*/ 	.short	0x0018
        /*0044*/ 	.byte	0x00, 0xf0, 0x11, 0x00


	//----- nvinfo : EIATTR_KPARAM_INFO
	.align		4
.L_317:
        /*0048*/ 	.byte	0x04, 0x17
        /*004a*/ 	.short	(.L_319 - .L_318)
.L_318:
        /*004c*/ 	.word	0x00000000
        /*0050*/ 	.short	0x0002
        /*0052*/ 	.short	0x0010
        /*0054*/ 	.byte	0x00, 0xf5, 0x21, 0x00


	//----- nvinfo : EIATTR_KPARAM_INFO
	.align		4
.L_319:
        /*0058*/ 	.byte	0x04, 0x17
        /*005a*/ 	.short	(.L_321 - .L_320)
.L_320:
        /*005c*/ 	.word	0x00000000
        /*0060*/ 	.short	0x0001
        /*0062*/ 	.short	0x0008
        /*0064*/ 	.byte	0x00, 0xf0, 0x11, 0x00


	//----- nvinfo : EIATTR_KPARAM_INFO
	.align		4
.L_321:
        /*0068*/ 	.byte	0x04, 0x17
        /*006a*/ 	.short	(.L_323 - .L_322)
.L_322:
        /*006c*/ 	.word	0x00000000
        /*0070*/ 	.short	0x0000
        /*0072*/ 	.short	0x0000
        /*0074*/ 	.byte	0x00, 0xf5, 0x21, 0x00


	//----- nvinfo : EIATTR_SPARSE_MMA_MASK
	.align		4
.L_323:
        /*0078*/ 	.byte	0x03, 0x50
        /*007a*/ 	.short	0x0000


	//----- nvinfo : EIATTR_MAXREG_COUNT
	.align		4
        /*007c*/ 	.byte	0x03, 0x1b
        /*007e*/ 	.short	0x00ff


	//----- nvinfo : EIATTR_NUM_BARRIERS
	.align		4
        /*0080*/ 	.byte	0x02, 0x4c
        /*0082*/ 	.byte	0x01
	.zero		1


	//----- nvinfo : EIATTR_EXTERNS
	.align		4
        /*0084*/ 	.byte	0x04, 0x0f
        /*0086*/ 	.short	(.L_325 - .L_324)


	//   ....[0]....
	.align		4
.L_324:
        /*0088*/ 	.word	index@(vprintf)


	//----- nvinfo : EIATTR_MERCURY_ISA_VERSION
	.align		4
.L_325:
        /*008c*/ 	.byte	0x03, 0x5f
        /*008e*/ 	.short	0x0101


	//----- nvinfo : EIATTR_VRC_CTA_INIT_COUNT
	.align		4
        /*0090*/ 	.byte	0x02, 0x4a
	.zero		1
	.zero		1


	//----- nvinfo : EIATTR_SYSCALL_OFFSETS
	.align		4
        /*0094*/ 	.byte	0x04, 0x46
        /*0096*/ 	.short	(.L_327 - .L_326)


	//   ....[0]....
.L_326:
        /*0098*/ 	.word	0x00000300


	//   ....[1]....
        /*009c*/ 	.word	0x000003d0


	//   ....[2]....
        /*00a0*/ 	.word	0x000004a0


	//----- nvinfo : EIATTR_EXIT_INSTR_OFFSETS
	.align		4
.L_327:
        /*00a4*/ 	.byte	0x04, 0x1c
        /*00a6*/ 	.short	(.L_329 - .L_328)


	//   ....[0]....
.L_328:
        /*00a8*/ 	.word	0x00000680


	//   ....[1]....
        /*00ac*/ 	.word	0x000009a0


	//----- nvinfo : EIATTR_CRS_STACK_SIZE
	.align		4
.L_329:
        /*00b0*/ 	.byte	0x04, 0x1e
        /*00b2*/ 	.short	(.L_331 - .L_330)
.L_330:
        /*00b4*/ 	.word	0x00000000


	//----- nvinfo : EIATTR_CBANK_PARAM_SIZE
	.align		4
.L_331:
        /*00b8*/ 	.byte	0x03, 0x19
        /*00ba*/ 	.short	0x0030


	//----- nvinfo : EIATTR_PARAM_CBANK
	.align		4
        /*00bc*/ 	.byte	0x04, 0x0a
        /*00be*/ 	.short	(.L_333 - .L_332)
	.align		4
.L_332:
        /*00c0*/ 	.word	index@(.nv.constant0._Z5cdistPKfiS0_iiiPf)
        /*00c4*/ 	.short	0x0380
        /*00c6*/ 	.short	0x0030


	//----- nvinfo : EIATTR_SW_WAR
	.align		4
.L_333:
        /*00c8*/ 	.byte	0x04, 0x36
        /*00ca*/ 	.short	(.L_335 - .L_334)
.L_334:
        /*00cc*/ 	.word	0x00000008
.L_335:


//--------------------- .nv.callgraph             --------------------------
	.section	.nv.callgraph,"",@"SHT_CUDA_CALLGRAPH"
	.align	4
	.sectionentsize	8
	.align		4
        /*0000*/ 	.word	0x00000000
	.align		4
        /*0004*/ 	.word	0xffffffff
	.align		4
        /*0008*/ 	.word	index@(_Z10prefix_sumPKiiiPi)
	.align		4
        /*000c*/ 	.word	index@(vprintf)
	.align		4
        /*0010*/ 	.word	index@(_Z5cdistPKfiS0_iiiPf)
	.align		4
        /*0014*/ 	.word	index@(vprintf)
	.align		4
        /*0018*/ 	.word	0x00000000
	.align		4
        /*001c*/ 	.word	0xfffffffe
	.align		4
        /*0020*/ 	.word	0x00000000
	.align		4
        /*0024*/ 	.word	0xfffffffd
	.align		4
        /*0028*/ 	.word	0x00000000
	.align		4
        /*002c*/ 	.word	0xfffffffc


//--------------------- .nv.constant4             --------------------------
	.section	.nv.constant4,"a",@progbits
	.align	8
	.align		8
.nv.constant4:
        /*0000*/ 	.dword	$str
	.align		8
        /*0008*/ 	.dword	$str$1
	.align		8
        /*0010*/ 	.dword	vprintf


//--------------------- .text._Z8get_min4PfPKiiiS_PiiS_S2_ --------------------------
	.section	.text._Z8get_min4PfPKiiiS_PiiS_S2_,"ax",@progbits
	.align	128
        .global         _Z8get_min4PfPKiiiS_PiiS_S2_
        .type           _Z8get_min4PfPKiiiS_PiiS_S2_,@function
        .size           _Z8get_min4PfPKiiiS_PiiS_S2_,(.L_x_118 - _Z8get_min4PfPKiiiS_PiiS_S2_)
        .other          _Z8get_min4PfPKiiiS_PiiS_S2_,@"STO_CUDA_ENTRY STV_DEFAULT"
_Z8get_min4PfPKiiiS_PiiS_S2_:
.text._Z8get_min4PfPKiiiS_PiiS_S2_:
[----:B------:R-:W-:Y:S01]  /*0000*/  LDC R1, c[0x0][0x37c] ;  /* 0x0000df00ff017b82 */ /* 0x000fe20000000800 */
[----:B------:R-:W0:Y:S07]  /*0010*/  S2R R0, SR_TID.X ;  /* 0x0000000000007919 */ /* 0x000e2e0000002100 */
[----:B------:R-:W1:Y:S01]  /*0020*/  S2UR UR8, SR_CTAID.X ;  /* 0x00000000000879c3 */ /* 0x000e620000002500 */
[----:B------:R-:W2:Y:S07]  /*0030*/  LDCU.64 UR6, c[0x0][0x358] ;  /* 0x00006b00ff0677ac */ /* 0x000eae0008000a00 */
[----:B------:R-:W1:Y:S08]  /*0040*/  LDC R2, c[0x0][0x360] ;  /* 0x0000d800ff027b82 */ /* 0x000e700000000800 */
[----:B------:R-:W0:Y:S08]  /*0050*/  LDC.64 R4, c[0x0][0x390] ;  /* 0x0000e400ff047b82 */ /* 0x000e300000000a00 */
[----:B------:R-:W3:Y:S08]  /*0060*/  LDC.64 R8, c[0x0][0x388] ;  /* 0x0000e200ff087b82 */ /* 0x000ef00000000a00 */
[----:B------:R-:W4:Y:S01]  /*0070*/  LDC.64 R6, c[0x0][0x380] ;  /* 0x0000e000ff067b82 */ /* 0x000f220000000a00 */
[----:B-1----:R-:W-:-:S02]  /*0080*/  IMAD R3, R2, UR8, RZ ;  /* 0x0000000802037c24 */ /* 0x002fc4000f8e02ff */
[----:B0-----:R-:W-:-:S04]  /*0090*/  IMAD R4, R0, R5, R4 ;  /* 0x0000000500047224 */ /* 0x001fc800078e0204 */
[----:B------:R-:W-:-:S04]  /*00a0*/  IMAD R3, R3, R5, R4 ;  /* 0x0000000503037224 */ /* 0x000fc800078e0204 */
[----:B---3--:R-:W-:-:S06]  /*00b0*/  IMAD.WIDE.U32 R8, R3, 0x4, R8 ;  /* 0x0000000403087825 */ /* 0x008fcc00078e0008 */
[----:B--2---:R-:W2:Y:S01]  /*00c0*/  LDG.E R8, desc[UR6][R8.64] ;  /* 0x0000000608087981 */ /* 0x004ea2000c1e1900 */
[----:B----4-:R-:W-:-:S05]  /*00d0*/  IMAD.WIDE.U32 R6, R3, 0x4, R6 ;  /* 0x0000000403067825 */ /* 0x010fca00078e0006 */
[----:B------:R0:W3:Y:S01]  /*00e0*/  LDG.E R10, desc[UR6][R6.64] ;  /* 0x00000006060a7981 */ /* 0x0000e2000c1e1900 */
[----:B------:R-:W1:Y:S01]  /*00f0*/  S2R R12, SR_CgaCtaId ;  /* 0x00000000000c7919 */ /* 0x000e620000008800 */
[----:B------:R-:W-:Y:S02]  /*0100*/  MOV R3, 0x400 ;  /* 0x0000040000037802 */ /* 0x000fe40000000f00 */
[----:B------:R-:W-:Y:S02]  /*0110*/  ISETP.GE.U32.AND P0, PT, R2, 0x2, PT ;  /* 0x000000020200780c */ /* 0x000fe40003f06070 */
[----:B0-----:R-:W-:Y:S02]  /*0120*/  MOV R6, R2 ;  /* 0x0000000200067202 */ /* 0x001fe40000000f00 */
[----:B-1----:R-:W-:-:S05]  /*0130*/  LEA R11, R12, R3, 0x18 ;  /* 0x000000030c0b7211 */ /* 0x002fca00078ec0ff */
[----:B------:R-:W-:-:S04]  /*0140*/  IMAD R3, R0, 0x4, R11 ;  /* 0x0000000400037824 */ /* 0x000fc800078e020b */
[----:B------:R-:W-:Y:S01]  /*0150*/  IMAD R5, R2, 0x4, R3 ;  /* 0x0000000402057824 */ /* 0x000fe200078e0203 */
[----:B--2---:R-:W-:Y:S01]  /*0160*/  I2FP.F32.S32 R12, R8 ;  /* 0x00000008000c7245 */ /* 0x004fe20000201400 */
[----:B---3--:R0:W-:Y:S04]  /*0170*/  STS [R3], R10 ;  /* 0x0000000a03007388 */ /* 0x0081e80000000800 */
[----:B------:R0:W-:Y:S01]  /*0180*/  STS [R5], R12 ;  /* 0x0000000c05007388 */ /* 0x0001e20000000800 */
[----:B------:R-:W-:Y:S06]  /*0190*/  BAR.SYNC.DEFER_BLOCKING 0x0 ;  /* 0x0000000000007b1d */ /* 0x000fec0000010000 */
[----:B------:R-:W-:Y:S05]  /*01a0*/  @!P0 BRA `(.L_x_0) ;  /* 0x0000000000488947 */ /* 0x000fea0003800000 */
[----:B------:R-:W-:-:S07]  /*01b0*/  IMAD.MOV.U32 R7, RZ, RZ, R6 ;  /* 0x000000ffff077224 */ /* 0x000fce00078e0006 */
.L_x_3:
[----:B------:R-:W-:Y:S01]  /*01c0*/  MOV R9, R7 ;  /* 0x0000000700097202 */ /* 0x000fe20000000f00 */
[----:B------:R-:W-:Y:S01]  /*01d0*/  BSSY.RECONVERGENT B0, `(.L_x_1) ;  /* 0x000000c000007945 */ /* 0x000fe20003800200 */
[----:B------:R-:W-:-:S04]  /*01e0*/  SHF.R.U32.HI R7, RZ, 0x1, R7 ;  /* 0x00000001ff077819 */ /* 0x000fc80000011607 */
[----:B------:R-:W-:-:S13]  /*01f0*/  ISETP.GE.U32.AND P0, PT, R0, R7, PT ;  /* 0x000000070000720c */ /* 0x000fda0003f06070 */
[----:B-1----:R-:W-:Y:S05]  /*0200*/  @P0 BRA `(.L_x_2) ;  /* 0x0000000000200947 */ /* 0x002fea0003800000 */
[----:B------:R-:W-:Y:S01]  /*0210*/  IMAD R13, R7, 0x4, R3 ;  /* 0x00000004070d7824 */ /* 0x000fe200078e0203 */
[----:B------:R-:W-:Y:S04]  /*0220*/  LDS R8, [R3] ;  /* 0x0000000003087984 */ /* 0x000fe80000000800 */
[----:B0-----:R-:W0:Y:S02]  /*0230*/  LDS R10, [R13] ;  /* 0x000000000d0a7984 */ /* 0x001e240000000800 */
[----:B0-----:R-:W-:-:S13]  /*0240*/  FSETP.GT.AND P0, PT, R8, R10, PT ;  /* 0x0000000a0800720b */ /* 0x001fda0003f04000 */
[----:B------:R-:W-:Y:S01]  /*0250*/  @P0 LEA R8, R2, R13, 0x2 ;  /* 0x0000000d02080211 */ /* 0x000fe200078e10ff */
[----:B------:R-:W-:Y:S05]  /*0260*/  @P0 STS [R3], R10 ;  /* 0x0000000a03000388 */ /* 0x000fea0000000800 */
[----:B------:R-:W0:Y:S04]  /*0270*/  @P0 LDS R8, [R8] ;  /* 0x0000000008080984 */ /* 0x000e280000000800 */
[----:B0-----:R1:W-:Y:S02]  /*0280*/  @P0 STS [R5], R8 ;  /* 0x0000000805000388 */ /* 0x0013e40000000800 */
.L_x_2:
[----:B------:R-:W-:Y:S05]  /*0290*/  BSYNC.RECONVERGENT B0 ;  /* 0x0000000000007941 */ /* 0x000fea0003800200 */
.L_x_1:
[----:B------:R-:W-:Y:S01]  /*02a0*/  BAR.SYNC.DEFER_BLOCKING 0x0 ;  /* 0x0000000000007b1d */ /* 0x000fe20000010000 */
[----:B------:R-:W-:-:S13]  /*02b0*/  ISETP.GT.U32.AND P0, PT, R9, 0x3, PT ;  /* 0x000000030900780c */ /* 0x000fda0003f04070 */
[----:B------:R-:W-:Y:S05]  /*02c0*/  @P0 BRA `(.L_x_3) ;  /* 0xfffffffc00bc0947 */ /* 0x000fea000383ffff */
.L_x_0:
[----:B------:R-:W-:Y:S01]  /*02d0*/  ISETP.NE.AND P0, PT, R0, RZ, PT ;  /* 0x000000ff0000720c */ /* 0x000fe20003f05270 */
[----:B------:R-:W-:Y:S01]  /*02e0*/  BSSY.RECONVERGENT B0, `(.L_x_4) ;  /* 0x0000012000007945 */ /* 0x000fe20003800200 */
[----:B------:R-:W-:Y:S01]  /*02f0*/  ISETP.NE.AND P1, PT, RZ, UR8, PT ;  /* 0x00000008ff007c0c */ /* 0x000fe2000bf25270 */
[----:B------:R-:W-:-:S10]  /*0300*/  IMAD R7, R2, 0x4, R11 ;  /* 0x0000000402077824 */ /* 0x000fd400078e020b */
[----:B------:R-:W-:Y:S05]  /*0310*/  @P0 BRA `(.L_x_5) ;  /* 0x0000000000380947 */ /* 0x000fea0003800000 */
[----:B------:R-:W2:Y:S01]  /*0320*/  S2UR UR5, SR_CgaCtaId ;  /* 0x00000000000579c3 */ /* 0x000ea20000008800 */
[----:B0-----:R-:W0:Y:S01]  /*0330*/  LDS R12, [R7] ;  /* 0x00000000070c7984 */ /* 0x001e220000000800 */
[----:B------:R-:W-:-:S06]  /*0340*/  UMOV UR4, 0x400 ;  /* 0x0000040000047882 */ /* 0x000fcc0000000000 */
[----:B------:R-:W3:Y:S08]  /*0350*/  LDC.64 R14, c[0x0][0x390] ;  /* 0x0000e400ff0e7b82 */ /* 0x000ef00000000a00 */
[----:B------:R-:W4:Y:S01]  /*0360*/  LDC.64 R10, c[0x0][0x398] ;  /* 0x0000e600ff0a7b82 */ /* 0x000f220000000a00 */
[----:B--2---:R-:W-:-:S07]  /*0370*/  ULEA UR4, UR5, UR4, 0x18 ;  /* 0x0000000405047291 */ /* 0x004fce000f8ec0ff */
[----:B-1----:R-:W1:Y:S01]  /*0380*/  LDC.64 R8, c[0x0][0x3a0] ;  /* 0x0000e800ff087b82 */ /* 0x002e620000000a00 */
[----:B---3--:R-:W-:Y:S01]  /*0390*/  IMAD R15, R15, UR8, R14 ;  /* 0x000000080f0f7c24 */ /* 0x008fe2000f8e020e */
[----:B------:R-:W2:Y:S03]  /*03a0*/  LDS R13, [UR4] ;  /* 0x00000004ff0d7984 */ /* 0x000ea60008000800 */
[C---:B----4-:R-:W-:Y:S01]  /*03b0*/  IMAD.WIDE.U32 R10, R15.reuse, 0x4, R10 ;  /* 0x000000040f0a7825 */ /* 0x050fe200078e000a */
[----:B0-----:R-:W0:Y:S03]  /*03c0*/  F2I.TRUNC.NTZ R17, R12 ;  /* 0x0000000c00117305 */ /* 0x001e26000020f100 */
[----:B-1----:R-:W-:Y:S01]  /*03d0*/  IMAD.WIDE.U32 R8, R15, 0x4, R8 ;  /* 0x000000040f087825 */ /* 0x002fe200078e0008 */
[----:B--2---:R2:W-:Y:S04]  /*03e0*/  STG.E desc[UR6][R10.64], R13 ;  /* 0x0000000d0a007986 */ /* 0x0045e8000c101906 */
[----:B0-----:R2:W-:Y:S02]  /*03f0*/  STG.E desc[UR6][R8.64], R17 ;  /* 0x0000001108007986 */ /* 0x0015e4000c101906 */
.L_x_5:
[----:B------:R-:W-:Y:S05]  /*0400*/  BSYNC.RECONVERGENT B0 ;  /* 0x0000000000007941 */ /* 0x000fea0003800200 */
.L_x_4:
[----:B------:R-:W-:Y:S06]  /*0410*/  BAR.SYNC.DEFER_BLOCKING 0x0 ;  /* 0x0000000000007b1d */ /* 0x000fec0000010000 */
[----:B------:R-:W-:Y:S05]  /*0420*/  @P1 EXIT ;  /* 0x000000000000194d */ /* 0x000fea0003800000 */
[----:B0-2---:R-:W0:Y:S08]  /*0430*/  LDC.64 R10, c[0x0][0x3a0] ;  /* 0x0000e800ff0a7b82 */ /* 0x005e300000000a00 */
[----:B-1----:R-:W1:Y:S01]  /*0440*/  LDC.64 R8, c[0x0][0x398] ;  /* 0x0000e600ff087b82 */ /* 0x002e620000000a00 */
[----:B0-----:R-:W-:-:S06]  /*0450*/  IMAD.WIDE.U32 R10, R4, 0x4, R10 ;  /* 0x00000004040a7825 */ /* 0x001fcc00078e000a */
[----:B------:R-:W2:Y:S01]  /*0460*/  LDG.E R10, desc[UR6][R10.64] ;  /* 0x000000060a0a7981 */ /* 0x000ea2000c1e1900 */
[----:B-1----:R-:W-:-:S06]  /*0470*/  IMAD.WIDE.U32 R8, R4, 0x4, R8 ;  /* 0x0000000404087825 */ /* 0x002fcc00078e0008 */
[----:B------:R-:W3:Y:S01]  /*0480*/  LDG.E R8, desc[UR6][R8.64] ;  /* 0x0000000608087981 */ /* 0x000ee2000c1e1900 */
[----:B------:R-:W-:Y:S02]  /*0490*/  ISETP.GE.U32.AND P0, PT, R6, 0x2, PT ;  /* 0x000000020600780c */ /* 0x000fe40003f06070 */
[----:B--2---:R-:W-:Y:S01]  /*04a0*/  I2FP.F32.S32 R4, R10 ;  /* 0x0000000a00047245 */ /* 0x004fe20000201400 */
[----:B---3--:R0:W-:Y:S04]  /*04b0*/  STS [R3], R8 ;  /* 0x0000000803007388 */ /* 0x0081e80000000800 */
[----:B------:R0:W-:Y:S01]  /*04c0*/  STS [R5], R4 ;  /* 0x0000000405007388 */ /* 0x0001e20000000800 */
[----:B------:R-:W-:Y:S06]  /*04d0*/  BAR.SYNC.DEFER_BLOCKING 0x0 ;  /* 0x0000000000007b1d */ /* 0x000fec0000010000 */
[----:B------:R-:W-:Y:S05]  /*04e0*/  @!P0 BRA `(.L_x_6) ;  /* 0x0000000000448947 */ /* 0x000fea0003800000 */
.L_x_9:
[----:B0-----:R-:W-:Y:S01]  /*04f0*/  MOV R8, R6 ;  /* 0x0000000600087202 */ /* 0x001fe20000000f00 */
[----:B------:R-:W-:Y:S01]  /*0500*/  BSSY.RECONVERGENT B0, `(.L_x_7) ;  /* 0x000000c000007945 */ /* 0x000fe20003800200 */
[----:B------:R-:W-:-:S04]  /*0510*/  SHF.R.U32.HI R6, RZ, 0x1, R6 ;  /* 0x00000001ff067819 */ /* 0x000fc80000011606 */
[----:B------:R-:W-:-:S13]  /*0520*/  ISETP.GE.U32.AND P0, PT, R0, R6, PT ;  /* 0x000000060000720c */ /* 0x000fda0003f06070 */
[----:B------:R-:W-:Y:S05]  /*0530*/  @P0 BRA `(.L_x_8) ;  /* 0x0000000000200947 */ /* 0x000fea0003800000 */
[----:B------:R-:W-:Y:S01]  /*0540*/  IMAD R9, R6, 0x4, R3 ;  /* 0x0000000406097824 */ /* 0x000fe200078e0203 */
[----:B------:R-:W-:Y:S04]  /*0550*/  LDS R4, [R3] ;  /* 0x0000000003047984 */ /* 0x000fe80000000800 */
[----:B------:R-:W0:Y:S02]  /*0560*/  LDS R10, [R9] ;  /* 0x00000000090a7984 */ /* 0x000e240000000800 */
[----:B0-----:R-:W-:-:S13]  /*0570*/  FSETP.GT.AND P0, PT, R4, R10, PT ;  /* 0x0000000a0400720b */ /* 0x001fda0003f04000 */
[----:B------:R-:W-:Y:S01]  /*0580*/  @P0 LEA R4, R2, R9, 0x2 ;  /* 0x0000000902040211 */ /* 0x000fe200078e10ff */
[----:B------:R-:W-:Y:S05]  /*0590*/  @P0 STS [R3], R10 ;  /* 0x0000000a03000388 */ /* 0x000fea0000000800 */
[----:B------:R-:W0:Y:S04]  /*05a0*/  @P0 LDS R4, [R4] ;  /* 0x0000000004040984 */ /* 0x000e280000000800 */
[----:B0-----:R0:W-:Y:S02]  /*05b0*/  @P0 STS [R5], R4 ;  /* 0x0000000405000388 */ /* 0x0011e40000000800 */
.L_x_8:
[----:B------:R-:W-:Y:S05]  /*05c0*/  BSYNC.RECONVERGENT B0 ;  /* 0x0000000000007941 */ /* 0x000fea0003800200 */
.L_x_7:
[----:B------:R-:W-:Y:S01]  /*05d0*/  BAR.SYNC.DEFER_BLOCKING 0x0 ;  /* 0x0000000000007b1d */ /* 0x000fe20000010000 */
[----:B------:R-:W-:-:S13]  /*05e0*/  ISETP.GT.U32.AND P0, PT, R8, 0x3, PT ;  /* 0x000000030800780c */ /* 0x000fda0003f04070 */
[----:B------:R-:W-:Y:S05]  /*05f0*/  @P0 BRA `(.L_x_9) ;  /* 0xfffffffc00bc0947 */ /* 0x000fea000383ffff */
.L_x_6:
[----:B------:R-:W-:Y:S01]  /*0600*/  ISETP.NE.AND P0, PT, R0, RZ, PT ;  /* 0x000000ff0000720c */ /* 0x000fe20003f05270 */
[----:B------:R-:W-:-:S12]  /*0610*/  BSSY.RECONVERGENT B0, `(.L_x_10) ;  /* 0x0000016000007945 */ /* 0x000fd80003800200 */
[----:B------:R-:W-:Y:S05]  /*0620*/  @P0 BRA `(.L_x_11) ;  /* 0x0000000000500947 */ /* 0x000fea0003800000 */
[----:B------:R-:W1:Y:S01]  /*0630*/  S2UR UR5, SR_CgaCtaId ;  /* 0x00000000000579c3 */ /* 0x000e620000008800 */
[----:B------:R-:W2:Y:S01]  /*0640*/  LDS R0, [R7] ;  /* 0x0000000007007984 */ /* 0x000ea20000000800 */
[----:B------:R-:W-:-:S06]  /*0650*/  UMOV UR4, 0x400 ;  /* 0x0000040000047882 */ /* 0x000fcc0000000000 */
[----:B------:R-:W3:Y:S08]  /*0660*/  LDC.64 R16, c[0x0][0x390] ;  /* 0x0000e400ff107b82 */ /* 0x000ef00000000a00 */
[----:B0-----:R-:W0:Y:S01]  /*0670*/  LDC.64 R2, c[0x0][0x3b0] ;  /* 0x0000ec00ff027b82 */ /* 0x001e220000000a00 */
[----:B-1----:R-:W-:-:S07]  /*0680*/  ULEA UR4, UR5, UR4, 0x18 ;  /* 0x0000000405047291 */ /* 0x002fce000f8ec0ff */
[----:B------:R-:W1:Y:S02]  /*0690*/  LDC.64 R4, c[0x0][0x3b8] ;  /* 0x0000ee00ff047b82 */ /* 0x000e640000000a00 */
[----:B------:R-:W4:Y:S06]  /*06a0*/  LDS R13, [UR4] ;  /* 0x00000004ff0d7984 */ /* 0x000f2c0008000800 */
[----:B------:R-:W5:Y:S01]  /*06b0*/  LDC.64 R8, c[0x0][0x380] ;  /* 0x0000e000ff087b82 */ /* 0x000f620000000a00 */
[----:B------:R-:W3:Y:S01]  /*06c0*/  LDCU UR4, c[0x0][0x3a8] ;  /* 0x00007500ff0477ac */ /* 0x000ee20008000800 */
[----:B--2---:R-:W2:Y:S01]  /*06d0*/  F2I.TRUNC.NTZ R11, R0 ;  /* 0x00000000000b7305 */ /* 0x004ea2000020f100 */
[----:B---3--:R-:W-:-:S02]  /*06e0*/  IMAD R15, R17, UR4, R16 ;  /* 0x00000004110f7c24 */ /* 0x008fc4000f8e0210 */
[----:B--2---:R-:W-:Y:S02]  /*06f0*/  IMAD R7, R11, R17, R16 ;  /* 0x000000110b077224 */ /* 0x004fe400078e0210 */
[----:B0-----:R-:W-:-:S04]  /*0700*/  IMAD.WIDE R2, R15, 0x4, R2 ;  /* 0x000000040f027825 */ /* 0x001fc800078e0202 */
[----:B-1----:R-:W-:-:S04]  /*0710*/  IMAD.WIDE R4, R15, 0x4, R4 ;  /* 0x000000040f047825 */ /* 0x002fc800078e0204 */
[----:B-----5:R-:W-:-:S04]  /*0720*/  IMAD.WIDE R6, R7, 0x4, R8 ;  /* 0x0000000407067825 */ /* 0x020fc800078e0208 */
[----:B------:R-:W-:Y:S01]  /*0730*/  IMAD.MOV.U32 R9, RZ, RZ, 0x3f800000 ;  /* 0x3f800000ff097424 */ /* 0x000fe200078e00ff */
[----:B----4-:R1:W-:Y:S04]  /*0740*/  STG.E desc[UR6][R2.64], R13 ;  /* 0x0000000d02007986 */ /* 0x0103e8000c101906 */
[----:B------:R1:W-:Y:S04]  /*0750*/  STG.E desc[UR6][R4.64], R11 ;  /* 0x0000000b04007986 */ /* 0x0003e8000c101906 */
[----:B------:R1:W-:Y:S02]  /*0760*/  STG.E desc[UR6][R6.64], R9 ;  /* 0x0000000906007986 */ /* 0x0003e4000c101906 */
.L_x_11:
[----:B------:R-:W-:Y:S05]  /*0770*/  BSYNC.RECONVERGENT B0 ;  /* 0x0000000000007941 */ /* 0x000fea0003800200 */
.L_x_10:
[----:B------:R-:W-:Y:S06]  /*0780*/  BAR.SYNC.DEFER_BLOCKING 0x0 ;  /* 0x0000000000007b1d */ /* 0x000fec0000010000 */
[----:B------:R-:W-:Y:S05]  /*0790*/  EXIT ;  /* 0x000000000000794d */ /* 0x000fea0003800000 */
.L_x_12:
[----:B------:R-:W-:-:S00]  /*07a0*/  BRA `(.L_x_12) ;  /* 0xfffffffc00fc7947 */ /* 0x000fc0000383ffff */
[----:B------:R-:W-:-:S00]  /*07b0*/  NOP ;  /* 0x0000000000007918 */ /* 0x000fc00000000000 */
        /* <DEDUP_REMOVED lines=12> */
.L_x_118:


//--------------------- .text._Z11check_min_kPKiiPi --------------------------
	.section	.text._Z11check_min_kPKiiPi,"ax",@progbits
	.align	128
        .global         _Z11check_min_kPKiiPi
        .type           _Z11check_min_kPKiiPi,@function
        .size           _Z11check_min_kPKiiPi,(.L_x_119 - _Z11check_min_kPKiiPi)
        .other          _Z11check_min_kPKiiPi,@"STO_CUDA_ENTRY STV_DEFAULT"
_Z11check_min_kPKiiPi:
.text._Z11check_min_kPKiiPi:
[----:B------:R-:W-:Y:S01]  /*0000*/  LDC R1, c[0x0][0x37c] ;  /* 0x0000df00ff017b82 */ /* 0x000fe20000000800 */
[----:B------:R-:W0:Y:S07]  /*0010*/  S2R R0, SR_TID.X ;  /* 0x0000000000007919 */ /* 0x000e2e0000002100 */
[----:B------:R-:W0:Y:S01]  /*0020*/  S2UR UR6, SR_CTAID.X ;  /* 0x00000000000679c3 */ /* 0x000e220000002500 */
[----:B------:R-:W1:Y:S07]  /*0030*/  LDCU.64 UR4, c[0x0][0x358] ;  /* 0x00006b00ff0477ac */ /* 0x000e6e0008000a00 */
[----:B------:R-:W0:Y:S08]  /*0040*/  LDC R5, c[0x0][0x360] ;  /* 0x0000d800ff057b82 */ /* 0x000e300000000800 */
[----:B------:R-:W2:Y:S01]  /*0050*/  LDC.64 R2, c[0x0][0x380] ;  /* 0x0000e000ff027b82 */ /* 0x000ea20000000a00 */
[----:B0-----:R-:W-:Y:S01]  /*0060*/  IMAD R5, R5, UR6, R0 ;  /* 0x0000000605057c24 */ /* 0x001fe2000f8e0200 */
[----:B------:R-:W0:Y:S03]  /*0070*/  LDCU UR6, c[0x0][0x388] ;  /* 0x00007100ff0677ac */ /* 0x000e260008000800 */
[----:B--2---:R-:W-:-:S06]  /*0080*/  IMAD.WIDE R2, R5, 0x4, R2 ;  /* 0x0000000405027825 */ /* 0x004fcc00078e0202 */
[----:B-1----:R-:W0:Y:S02]  /*0090*/  LDG.E R2, desc[UR4][R2.64] ;  /* 0x0000000402027981 */ /* 0x002e24000c1e1900 */
[----:B0-----:R-:W-:-:S13]  /*00a0*/  ISETP.GE.AND P0, PT, R2, UR6, PT ;  /* 0x0000000602007c0c */ /* 0x001fda000bf06270 */
[----:B------:R-:W-:Y:S05]  /*00b0*/  @P0 EXIT ;  /* 0x000000000000094d */ /* 0x000fea0003800000 */
[----:B------:R-:W0:Y:S01]  /*00c0*/  LDC.64 R2, c[0x0][0x390] ;  /* 0x0000e400ff027b82 */ /* 0x000e220000000a00 */
[----:B------:R-:W-:-:S05]  /*00d0*/  HFMA2 R5, -RZ, RZ, 0, 5.9604644775390625e-08 ;  /* 0x00000001ff057431 */ /* 0x000fca00000001ff */
[----:B0-----:R-:W-:Y:S01]  /*00e0*/  STG.E desc[UR4][R2.64], R5 ;  /* 0x0000000502007986 */ /* 0x001fe2000c101904 */
[----:B------:R-:W-:Y:S05]  /*00f0*/  EXIT ;  /* 0x000000000000794d */ /* 0x000fea0003800000 */
.L_x_13:
        /* <DEDUP_REMOVED lines=16> */
.L_x_119:


//--------------------- .text._Z14get_candidatesPKfS0_iiifPiS1_ --------------------------
	.section	.text._Z14get_candidatesPKfS0_iiifPiS1_,"ax",@progbits
	.align	128
        .global         _Z14get_candidatesPKfS0_iiifPiS1_
        .type           _Z14get_candidatesPKfS0_iiifPiS1_,@function
        .size           _Z14get_candidatesPKfS0_iiifPiS1_,(.L_x_120 - _Z14get_candidatesPKfS0_iiifPiS1_)
        .other          _Z14get_candidatesPKfS0_iiifPiS1_,@"STO_CUDA_ENTRY STV_DEFAULT"
_Z14get_candidatesPKfS0_iiifPiS1_:
.text._Z14get_candidatesPKfS0_iiifPiS1_:
[----:B------:R-:W-:Y:S08]  /*0000*/  LDC R1, c[0x0][0x37c] ;  /* 0x0000df00ff017b82 */ /* 0x000ff00000000800 */
[----:B------:R-:W0:Y:S01]  /*0010*/  LDC R0, c[0x0][0x360] ;  /* 0x0000d800ff007b82 */ /* 0x000e220000000800 */
[----:B------:R-:W0:Y:S02]  /*0020*/  LDCU UR4, c[0x0][0x394] ;  /* 0x00007280ff0477ac */ /* 0x000e240008000800 */
[----:B0-----:R-:W-:-:S13]  /*0030*/  ISETP.GT.U32.AND P0, PT, R0, UR4, PT ;  /* 0x0000000400007c0c */ /* 0x001fda000bf04070 */
[----:B------:R-:W-:Y:S05]  /*0040*/  @P0 EXIT ;  /* 0x000000000000094d */ /* 0x000fea0003800000 */
[----:B------:R-:W0:Y:S01]  /*0050*/  I2F.U32.RP R4, R0 ;  /* 0x0000000000047306 */ /* 0x000e220000209000 */
[----:B------:R-:W-:Y:S01]  /*0060*/  ISETP.NE.U32.AND P2, PT, R0, RZ, PT ;  /* 0x000000ff0000720c */ /* 0x000fe20003f45070 */
[----:B------:R-:W1:Y:S08]  /*0070*/  LDC R9, c[0x0][0x390] ;  /* 0x0000e400ff097b82 */ /* 0x000e700000000800 */
[----:B------:R-:W1:Y:S01]  /*0080*/  LDC.64 R16, c[0x0][0x388] ;  /* 0x0000e200ff107b82 */ /* 0x000e620000000a00 */
[----:B0-----:R-:W0:Y:S07]  /*0090*/  MUFU.RCP R4, R4 ;  /* 0x0000000400047308 */ /* 0x001e2e0000001000 */
[----:B------:R-:W2:Y:S01]  /*00a0*/  LDC.64 R14, c[0x0][0x3a8] ;  /* 0x0000ea00ff0e7b82 */ /* 0x000ea20000000a00 */
[----:B0-----:R-:W-:Y:S01]  /*00b0*/  IADD3 R2, PT, PT, R4, 0xffffffe, RZ ;  /* 0x0ffffffe04027810 */ /* 0x001fe20007ffe0ff */
[----:B-1----:R-:W-:-:S03]  /*00c0*/  IMAD.WIDE R16, R9, 0x4, R16 ;  /* 0x0000000409107825 */ /* 0x002fc600078e0210 */
[----:B------:R0:W1:Y:S01]  /*00d0*/  F2I.FTZ.U32.TRUNC.NTZ R3, R2 ;  /* 0x0000000200037305 */ /* 0x000062000021f000 */
[----:B--2---:R-:W-:-:S04]  /*00e0*/  IMAD.WIDE R14, R9, 0x4, R14 ;  /* 0x00000004090e7825 */ /* 0x004fc800078e020e */
[----:B0-----:R-:W-:Y:S01]  /*00f0*/  IMAD.MOV.U32 R2, RZ, RZ, RZ ;  /* 0x000000ffff027224 */ /* 0x001fe200078e00ff */
[----:B-1----:R-:W-:-:S05]  /*0100*/  IADD3 R5, PT, PT, RZ, -R3, RZ ;  /* 0x80000003ff057210 */ /* 0x002fca0007ffe0ff */
[----:B------:R-:W-:-:S04]  /*0110*/  IMAD R5, R5, R0, RZ ;  /* 0x0000000005057224 */ /* 0x000fc800078e02ff */
[----:B------:R-:W-:-:S06]  /*0120*/  IMAD.HI.U32 R3, R3, R5, R2 ;  /* 0x0000000503037227 */ /* 0x000fcc00078e0002 */
[----:B------:R-:W-:Y:S02]  /*0130*/  IMAD.HI.U32 R5, R3, UR4, RZ ;  /* 0x0000000403057c27 */ /* 0x000fe4000f8e00ff */
[----:B------:R-:W0:Y:S03]  /*0140*/  S2R R3, SR_TID.X ;  /* 0x0000000000037919 */ /* 0x000e260000002100 */
[----:B------:R-:W-:-:S05]  /*0150*/  IADD3 R7, PT, PT, -R5, RZ, RZ ;  /* 0x000000ff05077210 */ /* 0x000fca0007ffe1ff */
[----:B------:R-:W-:Y:S01]  /*0160*/  IMAD R7, R0, R7, UR4 ;  /* 0x0000000400077e24 */ /* 0x000fe2000f8e0207 */
[----:B------:R-:W1:Y:S04]  /*0170*/  LDCU.64 UR4, c[0x0][0x358] ;  /* 0x00006b00ff0477ac */ /* 0x000e680008000a00 */
[----:B------:R-:W-:-:S13]  /*0180*/  ISETP.GE.U32.AND P0, PT, R7, R0, PT ;  /* 0x000000000700720c */ /* 0x000fda0003f06070 */
[----:B------:R-:W-:Y:S01]  /*0190*/  @P0 IMAD.IADD R7, R7, 0x1, -R0 ;  /* 0x0000000107070824 */ /* 0x000fe200078e0a00 */
[----:B------:R-:W-:-:S04]  /*01a0*/  @P0 IADD3 R5, PT, PT, R5, 0x1, RZ ;  /* 0x0000000105050810 */ /* 0x000fc80007ffe0ff */
[----:B------:R-:W-:-:S13]  /*01b0*/  ISETP.GE.U32.AND P1, PT, R7, R0, PT ;  /* 0x000000000700720c */ /* 0x000fda0003f26070 */
[----:B------:R-:W-:Y:S02]  /*01c0*/  @P1 IADD3 R5, PT, PT, R5, 0x1, RZ ;  /* 0x0000000105051810 */ /* 0x000fe40007ffe0ff */
[----:B------:R-:W-:-:S04]  /*01d0*/  @!P2 LOP3.LUT R5, RZ, R0, RZ, 0x33, !PT ;  /* 0x00000000ff05a212 */ /* 0x000fc800078e33ff */
[C---:B------:R-:W-:Y:S02]  /*01e0*/  ISETP.GE.U32.AND P0, PT, R5.reuse, 0x4, PT ;  /* 0x000000040500780c */ /* 0x040fe40003f06070 */
[----:B------:R-:W-:-:S04]  /*01f0*/  VIMNMX.U32 R5, PT, PT, R5, 0x1, !PT ;  /* 0x0000000105057848 */ /* 0x000fc80007fe0000 */
[----:B------:R-:W-:-:S07]  /*0200*/  LOP3.LUT R4, R5, 0x3, RZ, 0xc0, !PT ;  /* 0x0000000305047812 */ /* 0x000fce00078ec0ff */
[----:B01----:R-:W-:Y:S05]  /*0210*/  @!P0 BRA `(.L_x_14) ;  /* 0x0000000400648947 */ /* 0x003fea0003800000 */
[----:B------:R-:W0:Y:S01]  /*0220*/  LDCU UR6, c[0x0][0x398] ;  /* 0x00007300ff0677ac */ /* 0x000e220008000800 */
[----:B------:R-:W1:Y:S01]  /*0230*/  LDC.64 R12, c[0x0][0x3a0] ;  /* 0x0000e800ff0c7b82 */ /* 0x000e620000000a00 */
[C-C-:B------:R-:W-:Y:S01]  /*0240*/  IMAD.IADD R6, R0.reuse, 0x1, R3.reuse ;  /* 0x0000000100067824 */ /* 0x140fe200078e0203 */
[C---:B------:R-:W-:Y:S01]  /*0250*/  LEA R7, R0.reuse, R3, 0x1 ;  /* 0x0000000300077211 */ /* 0x040fe200078e08ff */
[----:B------:R-:W-:Y:S01]  /*0260*/  IMAD R8, R0, 0x3, R3 ;  /* 0x0000000300087824 */ /* 0x000fe200078e0203 */
[----:B------:R-:W-:Y:S01]  /*0270*/  LOP3.LUT R2, R5, 0xfffffffc, RZ, 0xc0, !PT ;  /* 0xfffffffc05027812 */ /* 0x000fe200078ec0ff */
[----:B------:R-:W2:Y:S03]  /*0280*/  LDCU UR8, c[0x0][0x39c] ;  /* 0x00007380ff0877ac */ /* 0x000ea60008000800 */
[----:B------:R-:W3:Y:S01]  /*0290*/  LDC.64 R10, c[0x0][0x380] ;  /* 0x0000e000ff0a7b82 */ /* 0x000ee20000000a00 */
[----:B------:R-:W-:Y:S01]  /*02a0*/  IADD3 R22, PT, PT, -R2, RZ, RZ ;  /* 0x000000ff02167210 */ /* 0x000fe20007ffe1ff */
[----:B0-----:R-:W-:-:S02]  /*02b0*/  IMAD R5, R6, UR6, R9 ;  /* 0x0000000606057c24 */ /* 0x001fc4000f8e0209 */
[--C-:B------:R-:W-:Y:S02]  /*02c0*/  IMAD R6, R7, UR6, R9.reuse ;  /* 0x0000000607067c24 */ /* 0x100fe4000f8e0209 */
[--C-:B------:R-:W-:Y:S02]  /*02d0*/  IMAD R7, R8, UR6, R9.reuse ;  /* 0x0000000608077c24 */ /* 0x100fe4000f8e0209 */
[----:B------:R-:W-:Y:S02]  /*02e0*/  IMAD R8, R3, UR6, R9 ;  /* 0x0000000603087c24 */ /* 0x000fe4000f8e0209 */
[----:B--2---:R-:W-:-:S07]  /*02f0*/  IMAD R9, R0, UR6, RZ ;  /* 0x0000000600097c24 */ /* 0x004fce000f8e02ff */
.L_x_23:
[----:B0--3--:R-:W-:Y:S01]  /*0300*/  IMAD.WIDE.U32 R18, R8, 0x4, R10 ;  /* 0x0000000408127825 */ /* 0x009fe200078e000a */
[----:B------:R-:W2:Y:S05]  /*0310*/  LDG.E R23, desc[UR4][R16.64] ;  /* 0x0000000410177981 */ /* 0x000eaa000c1e1900 */
[----:B------:R-:W3:Y:S01]  /*0320*/  LDG.E R18, desc[UR4][R18.64] ;  /* 0x0000000412127981 */ /* 0x000ee2000c1e1900 */
[----:B------:R-:W-:Y:S01]  /*0330*/  BSSY.RECONVERGENT B0, `(.L_x_15) ;  /* 0x000000f000007945 */ /* 0x000fe20003800200 */
[----:B--2---:R-:W-:-:S05]  /*0340*/  FADD R21, R23, UR8 ;  /* 0x0000000817157e21 */ /* 0x004fca0008000000 */
[----:B---3--:R-:W-:Y:S01]  /*0350*/  FSETP.GEU.AND P0, PT, R18, R21, PT ;  /* 0x000000151200720b */ /* 0x008fe20003f0e000 */
[----:B------:R-:W-:-:S12]  /*0360*/  IMAD.WIDE.U32 R20, R5, 0x4, R10 ;  /* 0x0000000405147825 */ /* 0x000fd800078e000a */
[----:B------:R-:W-:Y:S05]  /*0370*/  @P0 BRA `(.L_x_16) ;  /* 0x0000000000280947 */ /* 0x000fea0003800000 */
[----:B------:R-:W0:Y:S01]  /*0380*/  S2R R18, SR_LANEID ;  /* 0x0000000000127919 */ /* 0x000e220000000000 */
[----:B------:R-:W-:Y:S01]  /*0390*/  VOTEU.ANY UR6, UPT, PT ;  /* 0x0000000000067886 */ /* 0x000fe200038e0100 */
[----:B------:R-:W-:Y:S01]  /*03a0*/  IMAD.MOV.U32 R27, RZ, RZ, 0x1 ;  /* 0x00000001ff1b7424 */ /* 0x000fe200078e00ff */
[----:B------:R-:W-:Y:S02]  /*03b0*/  UFLO.U32 UR7, UR6 ;  /* 0x00000006000772bd */ /* 0x000fe400080e0000 */
[----:B------:R-:W2:Y:S04]  /*03c0*/  POPC R25, UR6 ;  /* 0x0000000600197d09 */ /* 0x000ea80008000000 */
[----:B0-----:R-:W-:Y:S01]  /*03d0*/  ISETP.EQ.U32.AND P0, PT, R18, UR7, PT ;  /* 0x0000000712007c0c */ /* 0x001fe2000bf02070 */
[----:B-1----:R-:W-:-:S05]  /*03e0*/  IMAD.WIDE.U32 R18, R8, 0x4, R12 ;  /* 0x0000000408127825 */ /* 0x002fca00078e000c */
[----:B------:R0:W-:Y:S07]  /*03f0*/  STG.E desc[UR4][R18.64], R27 ;  /* 0x0000001b12007986 */ /* 0x0001ee000c101904 */
[----:B--2---:R0:W-:Y:S04]  /*0400*/  @P0 REDG.E.ADD.STRONG.GPU desc[UR4][R14.64], R25 ;  /* 0x000000190e00098e */ /* 0x0041e8000c12e104 */
[----:B------:R0:W5:Y:S02]  /*0410*/  LDG.E R23, desc[UR4][R16.64] ;  /* 0x0000000410177981 */ /* 0x000164000c1e1900 */
.L_x_16:
[----:B------:R-:W-:Y:S05]  /*0420*/  BSYNC.RECONVERGENT B0 ;  /* 0x0000000000007941 */ /* 0x000fea0003800200 */
.L_x_15:
[----:B------:R-:W2:Y:S01]  /*0430*/  LDG.E R20, desc[UR4][R20.64] ;  /* 0x0000000414147981 */ /* 0x000ea2000c1e1900 */
[----:B0----5:R-:W-:Y:S01]  /*0440*/  FADD R19, R23, UR8 ;  /* 0x0000000817137e21 */ /* 0x021fe20008000000 */
[----:B------:R-:W-:Y:S04]  /*0450*/  BSSY.RECONVERGENT B0, `(.L_x_17) ;  /* 0x000000e000007945 */ /* 0x000fe80003800200 */
[----:B--2---:R-:W-:Y:S01]  /*0460*/  FSETP.GEU.AND P0, PT, R20, R19, PT ;  /* 0x000000131400720b */ /* 0x004fe20003f0e000 */
[----:B------:R-:W-:-:S12]  /*0470*/  IMAD.WIDE.U32 R18, R6, 0x4, R10 ;  /* 0x0000000406127825 */ /* 0x000fd800078e000a */
[----:B------:R-:W-:Y:S05]  /*0480*/  @P0 BRA `(.L_x_18) ;  /* 0x0000000000280947 */ /* 0x000fea0003800000 */
[----:B------:R-:W0:Y:S01]  /*0490*/  S2R R20, SR_LANEID ;  /* 0x0000000000147919 */ /* 0x000e220000000000 */
[----:B------:R-:W-:Y:S01]  /*04a0*/  VOTEU.ANY UR6, UPT, PT ;  /* 0x0000000000067886 */ /* 0x000fe200038e0100 */
[----:B------:R-:W-:Y:S01]  /*04b0*/  HFMA2 R27, -RZ, RZ, 0, 5.9604644775390625e-08 ;  /* 0x00000001ff1b7431 */ /* 0x000fe200000001ff */
[----:B------:R-:W-:Y:S02]  /*04c0*/  UFLO.U32 UR7, UR6 ;  /* 0x00000006000772bd */ /* 0x000fe400080e0000 */
[----:B------:R-:W2:Y:S04]  /*04d0*/  POPC R25, UR6 ;  /* 0x0000000600197d09 */ /* 0x000ea80008000000 */
[----:B0-----:R-:W-:Y:S01]  /*04e0*/  ISETP.EQ.U32.AND P0, PT, R20, UR7, PT ;  /* 0x0000000714007c0c */ /* 0x001fe2000bf02070 */
[----:B-1----:R-:W-:-:S05]  /*04f0*/  IMAD.WIDE.U32 R20, R5, 0x4, R12 ;  /* 0x0000000405147825 */ /* 0x002fca00078e000c */
[----:B------:R0:W-:Y:S07]  /*0500*/  STG.E desc[UR4][R20.64], R27 ;  /* 0x0000001b14007986 */ /* 0x0001ee000c101904 */
[----:B--2---:R0:W-:Y:S04]  /*0510*/  @P0 REDG.E.ADD.STRONG.GPU desc[UR4][R14.64], R25 ;  /* 0x000000190e00098e */ /* 0x0041e8000c12e104 */
[----:B------:R0:W5:Y:S02]  /*0520*/  LDG.E R23, desc[UR4][R16.64] ;  /* 0x0000000410177981 */ /* 0x000164000c1e1900 */
.L_x_18:
[----:B------:R-:W-:Y:S05]  /*0530*/  BSYNC.RECONVERGENT B0 ;  /* 0x0000000000007941 */ /* 0x000fea0003800200 */
.L_x_17:
        /* <DEDUP_REMOVED lines=8> */
[----:B------:R-:W-:Y:S01]  /*05c0*/  MOV R27, 0x1 ;  /* 0x00000001001b7802 */ /* 0x000fe20000000f00 */
[----:B------:R-:W-:Y:S02]  /*05d0*/  UFLO.U32 UR7, UR6 ;  /* 0x00000006000772bd */ /* 0x000fe400080e0000 */
[----:B------:R-:W2:Y:S04]  /*05e0*/  POPC R25, UR6 ;  /* 0x0000000600197d09 */ /* 0x000ea80008000000 */
[----:B0-----:R-:W-:Y:S01]  /*05f0*/  ISETP.EQ.U32.AND P0, PT, R18, UR7, PT ;  /* 0x0000000712007c0c */ /* 0x001fe2000bf02070 */
[----:B-1----:R-:W-:-:S05]  /*0600*/  IMAD.WIDE.U32 R18, R6, 0x4, R12 ;  /* 0x0000000406127825 */ /* 0x002fca00078e000c */
[----:B------:R0:W-:Y:S07]  /*0610*/  STG.E desc[UR4][R18.64], R27 ;  /* 0x0000001b12007986 */ /* 0x0001ee000c101904 */
[----:B--2---:R0:W-:Y:S04]  /*0620*/  @P0 REDG.E.ADD.STRONG.GPU desc[UR4][R14.64], R25 ;  /* 0x000000190e00098e */ /* 0x0041e8000c12e104 */
[----:B------:R0:W5:Y:S02]  /*0630*/  LDG.E R23, desc[UR4][R16.64] ;  /* 0x0000000410177981 */ /* 0x000164000c1e1900 */
.L_x_20:
[----:B------:R-:W-:Y:S05]  /*0640*/  BSYNC.RECONVERGENT B0 ;  /* 0x0000000000007941 */ /* 0x000fea0003800200 */
.L_x_19:
[----:B------:R-:W2:Y:S01]  /*0650*/  LDG.E R20, desc[UR4][R20.64] ;  /* 0x0000000414147981 */ /* 0x000ea2000c1e1900 */
[----:B-----5:R-:W-:Y:S01]  /*0660*/  FADD R23, R23, UR8 ;  /* 0x0000000817177e21 */ /* 0x020fe20008000000 */
[----:B------:R-:W-:Y:S01]  /*0670*/  VIADD R22, R22, 0x4 ;  /* 0x0000000416167836 */ /* 0x000fe20000000000 */
[----:B------:R-:W-:Y:S04]  /*0680*/  BSSY.RECONVERGENT B0, `(.L_x_21) ;  /* 0x000000d000007945 */ /* 0x000fe80003800200 */
[----:B------:R-:W-:Y:S02]  /*0690*/  ISETP.NE.AND P1, PT, R22, RZ, PT ;  /* 0x000000ff1600720c */ /* 0x000fe40003f25270 */
[----:B--2---:R-:W-:-:S13]  /*06a0*/  FSETP.GEU.AND P0, PT, R20, R23, PT ;  /* 0x000000171400720b */ /* 0x004fda0003f0e000 */
[----:B------:R-:W-:Y:S05]  /*06b0*/  @P0 BRA `(.L_x_22) ;  /* 0x0000000000240947 */ /* 0x000fea0003800000 */
[----:B0-----:R-:W0:Y:S01]  /*06c0*/  S2R R18, SR_LANEID ;  /* 0x0000000000127919 */ /* 0x001e220000000000 */
[----:B------:R-:W-:Y:S01]  /*06d0*/  VOTEU.ANY UR6, UPT, PT ;  /* 0x0000000000067886 */ /* 0x000fe200038e0100 */
[----:B------:R-:W-:Y:S01]  /*06e0*/  HFMA2 R23, -RZ, RZ, 0, 5.9604644775390625e-08 ;  /* 0x00000001ff177431 */ /* 0x000fe200000001ff */
[----:B------:R-:W-:Y:S02]  /*06f0*/  UFLO.U32 UR7, UR6 ;  /* 0x00000006000772bd */ /* 0x000fe400080e0000 */
[----:B------:R-:W2:Y:S04]  /*0700*/  POPC R21, UR6 ;  /* 0x0000000600157d09 */ /* 0x000ea80008000000 */
[----:B0-----:R-:W-:Y:S01]  /*0710*/  ISETP.EQ.U32.AND P0, PT, R18, UR7, PT ;  /* 0x0000000712007c0c */ /* 0x001fe2000bf02070 */
[----:B-1----:R-:W-:-:S05]  /*0720*/  IMAD.WIDE.U32 R18, R7, 0x4, R12 ;  /* 0x0000000407127825 */ /* 0x002fca00078e000c */
[----:B------:R3:W-:Y:S07]  /*0730*/  STG.E desc[UR4][R18.64], R23 ;  /* 0x0000001712007986 */ /* 0x0007ee000c101904 */
[----:B--2---:R3:W-:Y:S02]  /*0740*/  @P0 REDG.E.ADD.STRONG.GPU desc[UR4][R14.64], R21 ;  /* 0x000000150e00098e */ /* 0x0047e4000c12e104 */
.L_x_22:
[----:B------:R-:W-:Y:S05]  /*0750*/  BSYNC.RECONVERGENT B0 ;  /* 0x0000000000007941 */ /* 0x000fea0003800200 */
.L_x_21:
[C---:B------:R-:W-:Y:S01]  /*0760*/  LEA R5, R9.reuse, R5, 0x2 ;  /* 0x0000000509057211 */ /* 0x040fe200078e10ff */
[C---:B------:R-:W-:Y:S01]  /*0770*/  IMAD R6, R9.reuse, 0x4, R6 ;  /* 0x0000000409067824 */ /* 0x040fe200078e0206 */
[C---:B------:R-:W-:Y:S02]  /*0780*/  LEA R7, R9.reuse, R7, 0x2 ;  /* 0x0000000709077211 */ /* 0x040fe400078e10ff */
[----:B------:R-:W-:Y:S01]  /*0790*/  LEA R8, R9, R8, 0x2 ;  /* 0x0000000809087211 */ /* 0x000fe200078e10ff */
[----:B------:R-:W-:Y:S06]  /*07a0*/  @P1 BRA `(.L_x_23) ;  /* 0xfffffff800d41947 */ /* 0x000fec000383ffff */
.L_x_14:
[----:B------:R-:W-:-:S13]  /*07b0*/  ISETP.NE.AND P0, PT, R4, RZ, PT ;  /* 0x000000ff0400720c */ /* 0x000fda0003f05270 */
[----:B------:R-:W-:Y:S05]  /*07c0*/  @!P0 EXIT ;  /* 0x000000000000894d */ /* 0x000fea0003800000 */
[----:B------:R-:W2:Y:S01]  /*07d0*/  LDC R5, c[0x0][0x390] ;  /* 0x0000e400ff057b82 */ /* 0x000ea20000000800 */
[----:B------:R-:W2:Y:S01]  /*07e0*/  LDCU UR6, c[0x0][0x398] ;  /* 0x00007300ff0677ac */ /* 0x000ea20008000800 */
[----:B------:R-:W-:Y:S02]  /*07f0*/  IMAD R2, R0, R2, R3 ;  /* 0x0000000200027224 */ /* 0x000fe400078e0203 */
[----:B------:R-:W-:Y:S01]  /*0800*/  IMAD.MOV R4, RZ, RZ, -R4 ;  /* 0x000000ffff047224 */ /* 0x000fe200078e0a04 */
[----:B------:R-:W4:Y:S03]  /*0810*/  LDCU UR9, c[0x0][0x398] ;  /* 0x00007300ff0977ac */ /* 0x000f260008000800 */
[----:B------:R-:W0:Y:S01]  /*0820*/  LDC.64 R6, c[0x0][0x3a0] ;  /* 0x0000e800ff067b82 */ /* 0x000e220000000a00 */
[----:B------:R-:W0:Y:S07]  /*0830*/  LDCU UR8, c[0x0][0x39c] ;  /* 0x00007380ff0877ac */ /* 0x000e2e0008000800 */
[----:B------:R-:W0:Y:S01]  /*0840*/  LDC.64 R8, c[0x0][0x380] ;  /* 0x0000e000ff087b82 */ /* 0x000e220000000a00 */
[----:B--2-4-:R-:W-:-:S07]  /*0850*/  IMAD R5, R2, UR6, R5 ;  /* 0x0000000602057c24 */ /* 0x014fce000f8e0205 */
.L_x_26:
[----:B0-----:R-:W-:Y:S01]  /*0860*/  IMAD.WIDE.U32 R2, R5, 0x4, R8 ;  /* 0x0000000405027825 */ /* 0x001fe200078e0008 */
[----:B------:R-:W2:Y:S05]  /*0870*/  LDG.E R10, desc[UR4][R16.64] ;  /* 0x00000004100a7981 */ /* 0x000eaa000c1e1900 */
[----:B------:R-:W4:Y:S01]  /*0880*/  LDG.E R2, desc[UR4][R2.64] ;  /* 0x0000000402027981 */ /* 0x000f22000c1e1900 */
[----:B------:R-:W-:Y:S01]  /*0890*/  IADD3 R4, PT, PT, R4, 0x1, RZ ;  /* 0x0000000104047810 */ /* 0x000fe20007ffe0ff */
[----:B------:R-:W-:Y:S03]  /*08a0*/  BSSY.RECONVERGENT B0, `(.L_x_24) ;  /* 0x000000e000007945 */ /* 0x000fe60003800200 */
[----:B------:R-:W-:Y:S01]  /*08b0*/  ISETP.NE.AND P1, PT, R4, RZ, PT ;  /* 0x000000ff0400720c */ /* 0x000fe20003f25270 */
[----:B--2---:R-:W-:-:S05]  /*08c0*/  FADD R11, R10, UR8 ;  /* 0x000000080a0b7e21 */ /* 0x004fca0008000000 */
[----:B----4-:R-:W-:-:S13]  /*08d0*/  FSETP.GEU.AND P0, PT, R2, R11, PT ;  /* 0x0000000b0200720b */ /* 0x010fda0003f0e000 */
[----:B------:R-:W-:Y:S05]  /*08e0*/  @P0 BRA `(.L_x_25) ;  /* 0x0000000000240947 */ /* 0x000fea0003800000 */
[----:B------:R-:W0:Y:S01]  /*08f0*/  S2R R2, SR_LANEID ;  /* 0x0000000000027919 */ /* 0x000e220000000000 */
[----:B------:R-:W-:Y:S01]  /*0900*/  VOTEU.ANY UR6, UPT, PT ;  /* 0x0000000000067886 */ /* 0x000fe200038e0100 */
[----:B-1----:R-:W-:Y:S01]  /*0910*/  MOV R13, 0x1 ;  /* 0x00000001000d7802 */ /* 0x002fe20000000f00 */
[----:B------:R-:W-:Y:S02]  /*0920*/  UFLO.U32 UR7, UR6 ;  /* 0x00000006000772bd */ /* 0x000fe400080e0000 */
[----:B------:R-:W1:Y:S04]  /*0930*/  POPC R11, UR6 ;  /* 0x00000006000b7d09 */ /* 0x000e680008000000 */
[----:B0-----:R-:W-:Y:S01]  /*0940*/  ISETP.EQ.U32.AND P0, PT, R2, UR7, PT ;  /* 0x0000000702007c0c */ /* 0x001fe2000bf02070 */
[----:B------:R-:W-:-:S05]  /*0950*/  IMAD.WIDE.U32 R2, R5, 0x4, R6 ;  /* 0x0000000405027825 */ /* 0x000fca00078e0006 */
[----:B------:R0:W-:Y:S07]  /*0960*/  STG.E desc[UR4][R2.64], R13 ;  /* 0x0000000d02007986 */ /* 0x0001ee000c101904 */
[----:B-1----:R0:W-:Y:S02]  /*0970*/  @P0 REDG.E.ADD.STRONG.GPU desc[UR4][R14.64], R11 ;  /* 0x0000000b0e00098e */ /* 0x0021e4000c12e104 */
.L_x_25:
[----:B------:R-:W-:Y:S05]  /*0980*/  BSYNC.RECONVERGENT B0 ;  /* 0x0000000000007941 */ /* 0x000fea0003800200 */
.L_x_24:
[----:B------:R-:W-:Y:S01]  /*0990*/  IMAD R5, R0, UR9, R5 ;  /* 0x0000000900057c24 */ /* 0x000fe2000f8e0205 */
[----:B------:R-:W-:Y:S06]  /*09a0*/  @P1 BRA `(.L_x_26) ;  /* 0xfffffffc00ac1947 */ /* 0x000fec000383ffff */
[----:B------:R-:W-:Y:S05]  /*09b0*/  EXIT ;  /* 0x000000000000794d */ /* 0x000fea0003800000 */
.L_x_27:
        /* <DEDUP_REMOVED lines=12> */
.L_x_120:


//--------------------- .text._Z19get_min_interblock2PKfPKiPfiiiiS3_Pi --------------------------
	.section	.text._Z19get_min_interblock2PKfPKiPfiiiiS3_Pi,"ax",@progbits
	.align	128
        .global         _Z19get_min_interblock2PKfPKiPfiiiiS3_Pi
        .type           _Z19get_min_interblock2PKfPKiPfiiiiS3_Pi,@function
        .size           _Z19get_min_interblock2PKfPKiPfiiiiS3_Pi,(.L_x_121 - _Z19get_min_interblock2PKfPKiPfiiiiS3_Pi)
        .other          _Z19get_min_interblock2PKfPKiPfiiiiS3_Pi,@"STO_CUDA_ENTRY STV_DEFAULT"
_Z19get_min_interblock2PKfPKiPfiiiiS3_Pi:
.text._Z19get_min_interblock2PKfPKiPfiiiiS3_Pi:
[----:B------:R-:W-:Y:S01]  /*0000*/  LDC R1, c[0x0][0x37c] ;  /* 0x0000df00ff017b82 */ /* 0x000fe20000000800 */
[----:B------:R-:W0:Y:S07]  /*0010*/  S2R R11, SR_TID.X ;  /* 0x00000000000b7919 */ /* 0x000e2e0000002100 */
[----:B------:R-:W0:Y:S01]  /*0020*/  LDC.64 R4, c[0x0][0x388] ;  /* 0x0000e200ff047b82 */ /* 0x000e220000000a00 */
[----:B------:R-:W1:Y:S07]  /*0030*/  LDCU.64 UR8, c[0x0][0x358] ;  /* 0x00006b00ff0877ac */ /* 0x000e6e0008000a00 */
[----:B------:R-:W2:Y:S01]  /*0040*/  LDC.64 R2, c[0x0][0x380] ;  /* 0x0000e000ff027b82 */ /* 0x000ea20000000a00 */
[----:B0-----:R-:W-:-:S04]  /*0050*/  IMAD.WIDE.U32 R4, R11, 0x4, R4 ;  /* 0x000000040b047825 */ /* 0x001fc800078e0004 */
[----:B--2---:R-:W-:Y:S02]  /*0060*/  IMAD.WIDE.U32 R2, R11, 0x4, R2 ;  /* 0x000000040b027825 */ /* 0x004fe400078e0002 */
[----:B-1----:R-:W2:Y:S04]  /*0070*/  LDG.E R4, desc[UR8][R4.64] ;  /* 0x0000000804047981 */ /* 0x002ea8000c1e1900 */
[----:B------:R-:W3:Y:S01]  /*0080*/  LDG.E R2, desc[UR8][R2.64] ;  /* 0x0000000802027981 */ /* 0x000ee2000c1e1900 */
[----:B------:R-:W0:Y:S01]  /*0090*/  S2UR UR5, SR_CgaCtaId ;  /* 0x00000000000579c3 */ /* 0x000e220000008800 */
[----:B------:R-:W-:-:S07]  /*00a0*/  UMOV UR4, 0x400 ;  /* 0x0000040000047882 */ /* 0x000fce0000000000 */
[----:B------:R-:W1:Y:S01]  /*00b0*/  LDC R6, c[0x0][0x360] ;  /* 0x0000d800ff067b82 */ /* 0x000e620000000800 */
[----:B0-----:R-:W-:-:S06]  /*00c0*/  ULEA UR4, UR5, UR4, 0x18 ;  /* 0x0000000405047291 */ /* 0x001fcc000f8ec0ff */
[----:B------:R-:W-:Y:S02]  /*00d0*/  LEA R7, R11, UR4, 0x2 ;  /* 0x000000040b077c11 */ /* 0x000fe4000f8e10ff */
[----:B-1----:R-:W-:-:S03]  /*00e0*/  ISETP.GE.U32.AND P0, PT, R6, 0x2, PT ;  /* 0x000000020600780c */ /* 0x002fc60003f06070 */
[----:B------:R-:W-:Y:S01]  /*00f0*/  IMAD R9, R6, 0x4, R7 ;  /* 0x0000000406097824 */ /* 0x000fe200078e0207 */
[----:B--2---:R-:W-:Y:S01]  /*0100*/  I2FP.F32.S32 R0, R4 ;  /* 0x0000000400007245 */ /* 0x004fe20000201400 */
[----:B---3--:R0:W-:Y:S04]  /*0110*/  STS [R7], R2 ;  /* 0x0000000207007388 */ /* 0x0081e80000000800 */
[----:B------:R0:W-:Y:S01]  /*0120*/  STS [R9], R0 ;  /* 0x0000000009007388 */ /* 0x0001e20000000800 */
[----:B------:R-:W-:Y:S06]  /*0130*/  BAR.SYNC.DEFER_BLOCKING 0x0 ;  /* 0x0000000000007b1d */ /* 0x000fec0000010000 */
[----:B------:R-:W-:Y:S05]  /*0140*/  @!P0 BRA `(.L_x_28) ;  /* 0x0000000000488947 */ /* 0x000fea0003800000 */
[----:B0-----:R-:W-:-:S07]  /*0150*/  IMAD.MOV.U32 R0, RZ, RZ, R6 ;  /* 0x000000ffff007224 */ /* 0x001fce00078e0006 */
.L_x_31:
[----:B------:R-:W-:Y:S01]  /*0160*/  MOV R3, R0 ;  /* 0x0000000000037202 */ /* 0x000fe20000000f00 */
[----:B------:R-:W-:Y:S01]  /*0170*/  BSSY.RECONVERGENT B0, `(.L_x_29) ;  /* 0x000000c000007945 */ /* 0x000fe20003800200 */
[----:B------:R-:W-:-:S04]  /*0180*/  SHF.R.U32.HI R0, RZ, 0x1, R0 ;  /* 0x00000001ff007819 */ /* 0x000fc80000011600 */
[----:B------:R-:W-:-:S13]  /*0190*/  ISETP.GE.U32.AND P0, PT, R11, R0, PT ;  /* 0x000000000b00720c */ /* 0x000fda0003f06070 */
[----:B0-----:R-:W-:Y:S05]  /*01a0*/  @P0 BRA `(.L_x_30) ;  /* 0x0000000000200947 */ /* 0x001fea0003800000 */
        /* <DEDUP_REMOVED lines=8> */
.L_x_30:
[----:B------:R-:W-:Y:S05]  /*0230*/  BSYNC.RECONVERGENT B0 ;  /* 0x0000000000007941 */ /* 0x000fea0003800200 */
.L_x_29:
[----:B------:R-:W-:Y:S01]  /*0240*/  BAR.SYNC.DEFER_BLOCKING 0x0 ;  /* 0x0000000000007b1d */ /* 0x000fe20000010000 */
[----:B------:R-:W-:-:S13]  /*0250*/  ISETP.GT.U32.AND P0, PT, R3, 0x3, PT ;  /* 0x000000030300780c */ /* 0x000fda0003f04070 */
[----:B------:R-:W-:Y:S05]  /*0260*/  @P0 BRA `(.L_x_31) ;  /* 0xfffffffc00bc0947 */ /* 0x000fea000383ffff */
.L_x_28:
[----:B------:R-:W-:-:S13]  /*0270*/  ISETP.NE.AND P0, PT, R11, RZ, PT ;  /* 0x000000ff0b00720c */ /* 0x000fda0003f05270 */
[----:B------:R-:W-:Y:S05]  /*0280*/  @P0 EXIT ;  /* 0x000000000000094d */ /* 0x000fea0003800000 */
[----:B------:R-:W1:Y:S01]  /*0290*/  S2UR UR6, SR_CgaCtaId ;  /* 0x00000000000679c3 */ /* 0x000e620000008800 */
[----:B0-----:R-:W-:Y:S01]  /*02a0*/  LEA R0, R6, UR4, 0x2 ;  /* 0x0000000406007c11 */ /* 0x001fe2000f8e10ff */
[----:B------:R-:W-:-:S05]  /*02b0*/  UMOV UR5, 0x400 ;  /* 0x0000040000057882 */ /* 0x000fca0000000000 */
[----:B------:R-:W0:Y:S01]  /*02c0*/  LDS R0, [R0] ;  /* 0x0000000000007984 */ /* 0x000e220000000800 */
[----:B------:R-:W2:Y:S08]  /*02d0*/  LDC.64 R14, c[0x0][0x398] ;  /* 0x0000e600ff0e7b82 */ /* 0x000eb00000000a00 */
[----:B------:R-:W3:Y:S01]  /*02e0*/  LDC.64 R2, c[0x0][0x3a8] ;  /* 0x0000ea00ff027b82 */ /* 0x000ee20000000a00 */
[----:B-1----:R-:W-:-:S07]  /*02f0*/  ULEA UR5, UR6, UR5, 0x18 ;  /* 0x0000000506057291 */ /* 0x002fce000f8ec0ff */
[----:B------:R-:W1:Y:S02]  /*0300*/  LDC.64 R4, c[0x0][0x3b0] ;  /* 0x0000ec00ff047b82 */ /* 0x000e640000000a00 */
[----:B------:R-:W4:Y:S06]  /*0310*/  LDS R11, [UR5] ;  /* 0x00000005ff0b7984 */ /* 0x000f2c0008000800 */
[----:B------:R-:W5:Y:S01]  /*0320*/  LDC.64 R6, c[0x0][0x390] ;  /* 0x0000e400ff067b82 */ /* 0x000f620000000a00 */
[----:B------:R-:W2:Y:S01]  /*0330*/  LDCU UR5, c[0x0][0x3a0] ;  /* 0x00007400ff0577ac */ /* 0x000ea20008000800 */
[----:B0-----:R-:W0:Y:S01]  /*0340*/  F2I.TRUNC.NTZ R9, R0 ;  /* 0x0000000000097305 */ /* 0x001e22000020f100 */
[----:B--2---:R-:W-:-:S04]  /*0350*/  IMAD R13, R15, UR5, R14 ;  /* 0x000000050f0d7c24 */ /* 0x004fc8000f8e020e */
[----:B---3--:R-:W-:-:S04]  /*0360*/  IMAD.WIDE R2, R13, 0x4, R2 ;  /* 0x000000040d027825 */ /* 0x008fc800078e0202 */
[----:B-1----:R-:W-:-:S04]  /*0370*/  IMAD.WIDE R4, R13, 0x4, R4 ;  /* 0x000000040d047825 */ /* 0x002fc800078e0204 */
[----:B0-----:R-:W-:Y:S02]  /*0380*/  IMAD R15, R9, R15, R14 ;  /* 0x0000000f090f7224 */ /* 0x001fe400078e020e */
[----:B------:R-:W-:Y:S02]  /*0390*/  IMAD.MOV.U32 R13, RZ, RZ, 0x3f800000 ;  /* 0x3f800000ff0d7424 */ /* 0x000fe400078e00ff */
[----:B-----5:R-:W-:Y:S01]  /*03a0*/  IMAD.WIDE R6, R15, 0x4, R6 ;  /* 0x000000040f067825 */ /* 0x020fe200078e0206 */
[----:B----4-:R-:W-:Y:S04]  /*03b0*/  STG.E desc[UR8][R2.64], R11 ;  /* 0x0000000b02007986 */ /* 0x010fe8000c101908 */
[----:B------:R-:W-:Y:S04]  /*03c0*/  STG.E desc[UR8][R4.64], R9 ;  /* 0x0000000904007986 */ /* 0x000fe8000c101908 */
[----:B------:R-:W-:Y:S01]  /*03d0*/  STG.E desc[UR8][R6.64], R13 ;  /* 0x0000000d06007986 */ /* 0x000fe2000c101908 */
[----:B------:R-:W-:Y:S05]  /*03e0*/  EXIT ;  /* 0x000000000000794d */ /* 0x000fea0003800000 */
.L_x_32:
        /* <DEDUP_REMOVED lines=9> */
.L_x_121:


//--------------------- .text._Z19get_min_intrablock2PKfPKiiiPfPi --------------------------
	.section	.text._Z19get_min_intrablock2PKfPKiiiPfPi,"ax",@progbits
	.align	128
        .global         _Z19get_min_intrablock2PKfPKiiiPfPi
        .type           _Z19get_min_intrablock2PKfPKiiiPfPi,@function
        .size           _Z19get_min_intrablock2PKfPKiiiPfPi,(.L_x_122 - _Z19get_min_intrablock2PKfPKiiiPfPi)
        .other          _Z19get_min_intrablock2PKfPKiiiPfPi,@"STO_CUDA_ENTRY STV_DEFAULT"
_Z19get_min_intrablock2PKfPKiiiPfPi:
.text._Z19get_min_intrablock2PKfPKiiiPfPi:
[----:B------:R-:W-:Y:S01]  /*0000*/  LDC R1, c[0x0][0x37c] ;  /* 0x0000df00ff017b82 */ /* 0x000fe20000000800 */
[----:B------:R-:W0:Y:S07]  /*0010*/  S2R R0, SR_CTAID.X ;  /* 0x0000000000007919 */ /* 0x000e2e0000002500 */
[----:B------:R-:W0:Y:S01]  /*0020*/  LDC R3, c[0x0][0x360] ;  /* 0x0000d800ff037b82 */ /* 0x000e220000000800 */
[----:B------:R-:W1:Y:S01]  /*0030*/  LDCU.64 UR6, c[0x0][0x358] ;  /* 0x00006b00ff0677ac */ /* 0x000e620008000a00 */
[----:B------:R-:W0:Y:S06]  /*0040*/  S2R R10, SR_TID.X ;  /* 0x00000000000a7919 */ /* 0x000e2c0000002100 */
[----:B------:R-:W2:Y:S08]  /*0050*/  LDC.64 R8, c[0x0][0x390] ;  /* 0x0000e400ff087b82 */ /* 0x000eb00000000a00 */
[----:B------:R-:W3:Y:S08]  /*0060*/  LDC.64 R6, c[0x0][0x388] ;  /* 0x0000e200ff067b82 */ /* 0x000ef00000000a00 */
[----:B------:R-:W4:Y:S01]  /*0070*/  LDC.64 R4, c[0x0][0x380] ;  /* 0x0000e000ff047b82 */ /* 0x000f220000000a00 */
[----:B0-----:R-:W-:-:S04]  /*0080*/  IMAD R2, R3, R0, R10 ;  /* 0x0000000003027224 */ /* 0x001fc800078e020a */
[----:B--2---:R-:W-:-:S04]  /*0090*/  IMAD R9, R2, R9, R8 ;  /* 0x0000000902097224 */ /* 0x004fc800078e0208 */
[----:B---3--:R-:W-:-:S04]  /*00a0*/  IMAD.WIDE.U32 R6, R9, 0x4, R6 ;  /* 0x0000000409067825 */ /* 0x008fc800078e0006 */
[----:B----4-:R-:W-:Y:S02]  /*00b0*/  IMAD.WIDE.U32 R4, R9, 0x4, R4 ;  /* 0x0000000409047825 */ /* 0x010fe400078e0004 */
[----:B-1----:R-:W2:Y:S04]  /*00c0*/  LDG.E R6, desc[UR6][R6.64] ;  /* 0x0000000606067981 */ /* 0x002ea8000c1e1900 */
[----:B------:R-:W3:Y:S01]  /*00d0*/  LDG.E R4, desc[UR6][R4.64] ;  /* 0x0000000604047981 */ /* 0x000ee2000c1e1900 */
[----:B------:R-:W0:Y:S01]  /*00e0*/  S2UR UR5, SR_CgaCtaId ;  /* 0x00000000000579c3 */ /* 0x000e220000008800 */
[----:B------:R-:W-:Y:S01]  /*00f0*/  UMOV UR4, 0x400 ;  /* 0x0000040000047882 */ /* 0x000fe20000000000 */
[----:B------:R-:W-:Y:S01]  /*0100*/  ISETP.GE.U32.AND P0, PT, R3, 0x2, PT ;  /* 0x000000020300780c */ /* 0x000fe20003f06070 */
[----:B0-----:R-:W-:-:S06]  /*0110*/  ULEA UR4, UR5, UR4, 0x18 ;  /* 0x0000000405047291 */ /* 0x001fcc000f8ec0ff */
[----:B------:R-:W-:-:S05]  /*0120*/  LEA R2, R10, UR4, 0x2 ;  /* 0x000000040a027c11 */ /* 0x000fca000f8e10ff */
[----:B------:R-:W-:Y:S01]  /*0130*/  IMAD R9, R3, 0x4, R2 ;  /* 0x0000000403097824 */ /* 0x000fe200078e0202 */
[----:B--2---:R-:W-:Y:S01]  /*0140*/  I2FP.F32.S32 R8, R6 ;  /* 0x0000000600087245 */ /* 0x004fe20000201400 */
[----:B---3--:R0:W-:Y:S04]  /*0150*/  STS [R2], R4 ;  /* 0x0000000402007388 */ /* 0x0081e80000000800 */
[----:B------:R0:W-:Y:S01]  /*0160*/  STS [R9], R8 ;  /* 0x0000000809007388 */ /* 0x0001e20000000800 */
[----:B------:R-:W-:Y:S06]  /*0170*/  BAR.SYNC.DEFER_BLOCKING 0x0 ;  /* 0x0000000000007b1d */ /* 0x000fec0000010000 */
[----:B------:R-:W-:Y:S05]  /*0180*/  @!P0 BRA `(.L_x_33) ;  /* 0x0000000000488947 */ /* 0x000fea0003800000 */
[----:B------:R-:W-:-:S07]  /*0190*/  IMAD.MOV.U32 R5, RZ, RZ, R3 ;  /* 0x000000ffff057224 */ /* 0x000fce00078e0003 */
.L_x_36:
[--C-:B------:R-:W-:Y:S01]  /*01a0*/  IMAD.MOV.U32 R6, RZ, RZ, R5.reuse ;  /* 0x000000ffff067224 */ /* 0x100fe200078e0005 */
[----:B------:R-:W-:Y:S01]  /*01b0*/  SHF.R.U32.HI R5, RZ, 0x1, R5 ;  /* 0x00000001ff057819 */ /* 0x000fe20000011605 */
[----:B------:R-:W-:Y:S03]  /*01c0*/  BSSY.RECONVERGENT B0, `(.L_x_34) ;  /* 0x000000b000007945 */ /* 0x000fe60003800200 */
[----:B------:R-:W-:-:S13]  /*01d0*/  ISETP.GE.U32.AND P0, PT, R10, R5, PT ;  /* 0x000000050a00720c */ /* 0x000fda0003f06070 */
[----:B-1----:R-:W-:Y:S05]  /*01e0*/  @P0 BRA `(.L_x_35) ;  /* 0x0000000000200947 */ /* 0x002fea0003800000 */
[----:B0-----:R-:W-:Y:S01]  /*01f0*/  LEA R8, R5, R2, 0x2 ;  /* 0x0000000205087211 */ /* 0x001fe200078e10ff */
[----:B------:R-:W-:Y:S04]  /*0200*/  LDS R4, [R2] ;  /* 0x0000000002047984 */ /* 0x000fe80000000800 */
[----:B------:R-:W0:Y:S02]  /*0210*/  LDS R7, [R8] ;  /* 0x0000000008077984 */ /* 0x000e240000000800 */
[----:B0-----:R-:W-:-:S13]  /*0220*/  FSETP.GT.AND P0, PT, R4, R7, PT ;  /* 0x000000070400720b */ /* 0x001fda0003f04000 */
[----:B------:R-:W-:Y:S01]  /*0230*/  @P0 IMAD R4, R3, 0x4, R8 ;  /* 0x0000000403040824 */ /* 0x000fe200078e0208 */
[----:B------:R-:W-:Y:S05]  /*0240*/  @P0 STS [R2], R7 ;  /* 0x0000000702000388 */ /* 0x000fea0000000800 */
[----:B------:R-:W0:Y:S04]  /*0250*/  @P0 LDS R4, [R4] ;  /* 0x0000000004040984 */ /* 0x000e280000000800 */
[----:B0-----:R1:W-:Y:S02]  /*0260*/  @P0 STS [R9], R4 ;  /* 0x0000000409000388 */ /* 0x0013e40000000800 */
.L_x_35:
[----:B------:R-:W-:Y:S05]  /*0270*/  BSYNC.RECONVERGENT B0 ;  /* 0x0000000000007941 */ /* 0x000fea0003800200 */
.L_x_34:
[----:B------:R-:W-:Y:S01]  /*0280*/  BAR.SYNC.DEFER_BLOCKING 0x0 ;  /* 0x0000000000007b1d */ /* 0x000fe20000010000 */
[----:B------:R-:W-:-:S13]  /*0290*/  ISETP.GT.U32.AND P0, PT, R6, 0x3, PT ;  /* 0x000000030600780c */ /* 0x000fda0003f04070 */
[----:B------:R-:W-:Y:S05]  /*02a0*/  @P0 BRA `(.L_x_36) ;  /* 0xfffffffc00bc0947 */ /* 0x000fea000383ffff */
.L_x_33:
[----:B------:R-:W-:-:S13]  /*02b0*/  ISETP.NE.AND P0, PT, R10, RZ, PT ;  /* 0x000000ff0a00720c */ /* 0x000fda0003f05270 */
[----:B------:R-:W-:Y:S05]  /*02c0*/  @P0 EXIT ;  /* 0x000000000000094d */ /* 0x000fea0003800000 */
[----:B------:R-:W2:Y:S01]  /*02d0*/  S2R R5, SR_CgaCtaId ;  /* 0x0000000000057919 */ /* 0x000ea20000008800 */
[----:B0-----:R-:W-:-:S04]  /*02e0*/  MOV R2, 0x400 ;  /* 0x0000040000027802 */ /* 0x001fc80000000f00 */
[----:B--2---:R-:W-:Y:S02]  /*02f0*/  LEA R8, R5, R2, 0x18 ;  /* 0x0000000205087211 */ /* 0x004fe400078ec0ff */
[----:B-1----:R-:W0:Y:S02]  /*0300*/  LDC.64 R4, c[0x0][0x3a0] ;  /* 0x0000e800ff047b82 */ /* 0x002e240000000a00 */
[----:B------:R-:W-:Y:S01]  /*0310*/  LEA R6, R3, R8, 0x2 ;  /* 0x0000000803067211 */ /* 0x000fe200078e10ff */
[----:B------:R-:W1:Y:S05]  /*0320*/  LDS R7, [R8] ;  /* 0x0000000008077984 */ /* 0x000e6a0000000800 */
[----:B------:R-:W2:Y:S01]  /*0330*/  LDS R6, [R6] ;  /* 0x0000000006067984 */ /* 0x000ea20000000800 */
[----:B------:R-:W3:Y:S01]  /*0340*/  LDC.64 R2, c[0x0][0x398] ;  /* 0x0000e600ff027b82 */ /* 0x000ee20000000a00 */
[----:B0-----:R-:W-:-:S04]  /*0350*/  IMAD.WIDE.U32 R4, R0, 0x4, R4 ;  /* 0x0000000400047825 */ /* 0x001fc800078e0004 */
[----:B---3--:R-:W-:-:S05]  /*0360*/  IMAD.WIDE.U32 R2, R0, 0x4, R2 ;  /* 0x0000000400027825 */ /* 0x008fca00078e0002 */
[----:B-1----:R-:W-:Y:S01]  /*0370*/  STG.E desc[UR6][R2.64], R7 ;  /* 0x0000000702007986 */ /* 0x002fe2000c101906 */
[----:B--2---:R-:W0:Y:S03]  /*0380*/  F2I.TRUNC.NTZ R9, R6 ;  /* 0x0000000600097305 */ /* 0x004e26000020f100 */
[----:B0-----:R-:W-:Y:S01]  /*0390*/  STG.E desc[UR6][R4.64], R9 ;  /* 0x0000000904007986 */ /* 0x001fe2000c101906 */
[----:B------:R-:W-:Y:S05]  /*03a0*/  EXIT ;  /* 0x000000000000794d */ /* 0x000fea0003800000 */
.L_x_37:
        /* <DEDUP_REMOVED lines=13> */
.L_x_122:


//--------------------- .text._Z18get_min_interblockPKfiPf --------------------------
	.section	.text._Z18get_min_interblockPKfiPf,"ax",@progbits
	.align	128
        .global         _Z18get_min_interblockPKfiPf
        .type           _Z18get_min_interblockPKfiPf,@function
        .size           _Z18get_min_interblockPKfiPf,(.L_x_123 - _Z18get_min_interblockPKfiPf)
        .other          _Z18get_min_interblockPKfiPf,@"STO_CUDA_ENTRY STV_DEFAULT"
_Z18get_min_interblockPKfiPf:
.text._Z18get_min_interblockPKfiPf:
[----:B------:R-:W-:Y:S01]  /*0000*/  LDC R1, c[0x0][0x37c] ;  /* 0x0000df00ff017b82 */ /* 0x000fe20000000800 */
[----:B------:R-:W0:Y:S07]  /*0010*/  S2R R7, SR_TID.X ;  /* 0x0000000000077919 */ /* 0x000e2e0000002100 */
[----:B------:R-:W0:Y:S01]  /*0020*/  LDC.64 R2, c[0x0][0x380] ;  /* 0x0000e000ff027b82 */ /* 0x000e220000000a00 */
[----:B------:R-:W1:Y:S01]  /*0030*/  LDCU.64 UR6, c[0x0][0x358] ;  /* 0x00006b00ff0677ac */ /* 0x000e620008000a00 */
[----:B0-----:R-:W-:-:S06]  /*0040*/  IMAD.WIDE.U32 R2, R7, 0x4, R2 ;  /* 0x0000000407027825 */ /* 0x001fcc00078e0002 */
[----:B-1----:R-:W2:Y:S01]  /*0050*/  LDG.E R2, desc[UR6][R2.64] ;  /* 0x0000000602027981 */ /* 0x002ea2000c1e1900 */
[----:B------:R-:W0:Y:S01]  /*0060*/  S2UR UR5, SR_CgaCtaId ;  /* 0x00000000000579c3 */ /* 0x000e220000008800 */
[----:B------:R-:W-:Y:S02]  /*0070*/  UMOV UR4, 0x400 ;  /* 0x0000040000047882 */ /* 0x000fe40000000000 */
[----:B0-----:R-:W-:-:S06]  /*0080*/  ULEA UR4, UR5, UR4, 0x18 ;  /* 0x0000000405047291 */ /* 0x001fcc000f8ec0ff */
[----:B------:R-:W-:-:S05]  /*0090*/  LEA R5, R7, UR4, 0x2 ;  /* 0x0000000407057c11 */ /* 0x000fca000f8e10ff */
[----:B------:R-:W0:Y:S02]  /*00a0*/  LDCU UR4, c[0x0][0x360] ;  /* 0x00006c00ff0477ac */ /* 0x000e240008000800 */
[----:B0-----:R-:W-:Y:S01]  /*00b0*/  UISETP.GE.U32.AND UP0, UPT, UR4, 0x2, UPT ;  /* 0x000000020400788c */ /* 0x001fe2000bf06070 */
[----:B--2---:R0:W-:Y:S01]  /*00c0*/  STS [R5], R2 ;  /* 0x0000000205007388 */ /* 0x0041e20000000800 */
[----:B------:R-:W-:Y:S07]  /*00d0*/  BAR.SYNC.DEFER_BLOCKING 0x0 ;  /* 0x0000000000007b1d */ /* 0x000fee0000010000 */
[----:B------:R-:W-:Y:S05]  /*00e0*/  BRA.U !UP0, `(.L_x_38) ;  /* 0x00000001083c7547 */ /* 0x000fea000b800000 */
[----:B------:R-:W-:-:S07]  /*00f0*/  IMAD.U32 R0, RZ, RZ, UR4 ;  /* 0x00000004ff007e24 */ /* 0x000fce000f8e00ff */
.L_x_41:
[--C-:B------:R-:W-:Y:S01]  /*0100*/  IMAD.MOV.U32 R4, RZ, RZ, R0.reuse ;  /* 0x000000ffff047224 */ /* 0x100fe200078e0000 */
[----:B------:R-:W-:Y:S01]  /*0110*/  SHF.R.U32.HI R0, RZ, 0x1, R0 ;  /* 0x00000001ff007819 */ /* 0x000fe20000011600 */
[----:B------:R-:W-:Y:S03]  /*0120*/  BSSY.RECONVERGENT B0, `(.L_x_39) ;  /* 0x0000008000007945 */ /* 0x000fe60003800200 */
[----:B------:R-:W-:-:S13]  /*0130*/  ISETP.GE.U32.AND P0, PT, R7, R0, PT ;  /* 0x000000000700720c */ /* 0x000fda0003f06070 */
[----:B-1----:R-:W-:Y:S05]  /*0140*/  @P0 BRA `(.L_x_40) ;  /* 0x0000000000140947 */ /* 0x002fea0003800000 */
[----:B------:R-:W-:Y:S01]  /*0150*/  IMAD R3, R0, 0x4, R5 ;  /* 0x0000000400037824 */ /* 0x000fe200078e0205 */
[----:B0-----:R-:W-:Y:S05]  /*0160*/  LDS R2, [R5] ;  /* 0x0000000005027984 */ /* 0x001fea0000000800 */
[----:B------:R-:W0:Y:S02]  /*0170*/  LDS R3, [R3] ;  /* 0x0000000003037984 */ /* 0x000e240000000800 */
[----:B0-----:R-:W-:-:S13]  /*0180*/  FSETP.GT.AND P0, PT, R2, R3, PT ;  /* 0x000000030200720b */ /* 0x001fda0003f04000 */
[----:B------:R1:W-:Y:S02]  /*0190*/  @P0 STS [R5], R3 ;  /* 0x0000000305000388 */ /* 0x0003e40000000800 */
.L_x_40:
[----:B------:R-:W-:Y:S05]  /*01a0*/  BSYNC.RECONVERGENT B0 ;  /* 0x0000000000007941 */ /* 0x000fea0003800200 */
.L_x_39:
[----:B------:R-:W-:Y:S01]  /*01b0*/  BAR.SYNC.DEFER_BLOCKING 0x0 ;  /* 0x0000000000007b1d */ /* 0x000fe20000010000 */
[----:B------:R-:W-:-:S13]  /*01c0*/  ISETP.GT.U32.AND P0, PT, R4, 0x3, PT ;  /* 0x000000030400780c */ /* 0x000fda0003f04070 */
[----:B------:R-:W-:Y:S05]  /*01d0*/  @P0 BRA `(.L_x_41) ;  /* 0xfffffffc00c80947 */ /* 0x000fea000383ffff */
.L_x_38:
[----:B------:R-:W-:-:S13]  /*01e0*/  ISETP.NE.AND P0, PT, R7, RZ, PT ;  /* 0x000000ff0700720c */ /* 0x000fda0003f05270 */
[----:B------:R-:W-:Y:S05]  /*01f0*/  @P0 EXIT ;  /* 0x000000000000094d */ /* 0x000fea0003800000 */
[----:B------:R-:W2:Y:S01]  /*0200*/  S2UR UR5, SR_CgaCtaId ;  /* 0x00000000000579c3 */ /* 0x000ea20000008800 */
[----:B------:R-:W-:-:S07]  /*0210*/  UMOV UR4, 0x400 ;  /* 0x0000040000047882 */ /* 0x000fce0000000000 */
[----:B------:R-:W3:Y:S08]  /*0220*/  LDC R7, c[0x0][0x388] ;  /* 0x0000e200ff077b82 */ /* 0x000ef00000000800 */
[----:B01----:R-:W3:Y:S01]  /*0230*/  LDC.64 R2, c[0x0][0x390] ;  /* 0x0000e400ff027b82 */ /* 0x003ee20000000a00 */
[----:B--2---:R-:W-:-:S09]  /*0240*/  ULEA UR4, UR5, UR4, 0x18 ;  /* 0x0000000405047291 */ /* 0x004fd2000f8ec0ff */
[----:B------:R-:W0:Y:S01]  /*0250*/  LDS R5, [UR4] ;  /* 0x00000004ff057984 */ /* 0x000e220008000800 */
[----:B---3--:R-:W-:-:S05]  /*0260*/  IMAD.WIDE R2, R7, 0x4, R2 ;  /* 0x0000000407027825 */ /* 0x008fca00078e0202 */
[----:B0-----:R-:W-:Y:S01]  /*0270*/  STG.E desc[UR6][R2.64], R5 ;  /* 0x0000000502007986 */ /* 0x001fe2000c101906 */
[----:B------:R-:W-:Y:S05]  /*0280*/  EXIT ;  /* 0x000000000000794d */ /* 0x000fea0003800000 */
.L_x_42:
        /* <DEDUP_REMOVED lines=15> */
.L_x_123:


//--------------------- .text._Z18get_min_intrablockPKfiiPf --------------------------
	.section	.text._Z18get_min_intrablockPKfiiPf,"ax",@progbits
	.align	128
        .global         _Z18get_min_intrablockPKfiiPf
        .type           _Z18get_min_intrablockPKfiiPf,@function
        .size           _Z18get_min_intrablockPKfiiPf,(.L_x_124 - _Z18get_min_intrablockPKfiiPf)
        .other          _Z18get_min_intrablockPKfiiPf,@"STO_CUDA_ENTRY STV_DEFAULT"
_Z18get_min_intrablockPKfiiPf:
.text._Z18get_min_intrablockPKfiiPf:
[----:B------:R-:W-:Y:S01]  /*0000*/  LDC R1, c[0x0][0x37c] ;  /* 0x0000df00ff017b82 */ /* 0x000fe20000000800 */
[----:B------:R-:W0:Y:S07]  /*0010*/  S2R R7, SR_CTAID.X ;  /* 0x0000000000077919 */ /* 0x000e2e0000002500 */
[----:B------:R-:W1:Y:S01]  /*0020*/  LDC.64 R8, c[0x0][0x388] ;  /* 0x0000e200ff087b82 */ /* 0x000e620000000a00 */
[----:B------:R-:W0:Y:S01]  /*0030*/  LDCU UR8, c[0x0][0x360] ;  /* 0x00006c00ff0877ac */ /* 0x000e220008000800 */
[----:B------:R-:W0:Y:S01]  /*0040*/  S2R R4, SR_TID.X ;  /* 0x0000000000047919 */ /* 0x000e220000002100 */
[----:B------:R-:W2:Y:S05]  /*0050*/  LDCU.64 UR6, c[0x0][0x358] ;  /* 0x00006b00ff0677ac */ /* 0x000eaa0008000a00 */
[----:B------:R-:W3:Y:S01]  /*0060*/  LDC.64 R2, c[0x0][0x380] ;  /* 0x0000e000ff027b82 */ /* 0x000ee20000000a00 */
[----:B0-----:R-:W-:-:S04]  /*0070*/  IMAD R0, R7, UR8, R4 ;  /* 0x0000000807007c24 */ /* 0x001fc8000f8e0204 */
[----:B-1----:R-:W-:-:S04]  /*0080*/  IMAD R5, R0, R9, R8 ;  /* 0x0000000900057224 */ /* 0x002fc800078e0208 */
[----:B---3--:R-:W-:-:S06]  /*0090*/  IMAD.WIDE.U32 R2, R5, 0x4, R2 ;  /* 0x0000000405027825 */ /* 0x008fcc00078e0002 */
[----:B--2---:R-:W2:Y:S01]  /*00a0*/  LDG.E R2, desc[UR6][R2.64] ;  /* 0x0000000602027981 */ /* 0x004ea2000c1e1900 */
[----:B------:R-:W0:Y:S01]  /*00b0*/  S2UR UR5, SR_CgaCtaId ;  /* 0x00000000000579c3 */ /* 0x000e220000008800 */
[----:B------:R-:W-:Y:S01]  /*00c0*/  UMOV UR4, 0x400 ;  /* 0x0000040000047882 */ /* 0x000fe20000000000 */
[----:B------:R-:W-:Y:S02]  /*00d0*/  UISETP.GE.U32.AND UP0, UPT, UR8, 0x2, UPT ;  /* 0x000000020800788c */ /* 0x000fe4000bf06070 */
[----:B0-----:R-:W-:-:S06]  /*00e0*/  ULEA UR4, UR5, UR4, 0x18 ;  /* 0x0000000405047291 */ /* 0x001fcc000f8ec0ff */
[----:B------:R-:W-:-:S05]  /*00f0*/  LEA R5, R4, UR4, 0x2 ;  /* 0x0000000404057c11 */ /* 0x000fca000f8e10ff */
[----:B--2---:R0:W-:Y:S01]  /*0100*/  STS [R5], R2 ;  /* 0x0000000205007388 */ /* 0x0041e20000000800 */
[----:B------:R-:W-:Y:S06]  /*0110*/  BAR.SYNC.DEFER_BLOCKING 0x0 ;  /* 0x0000000000007b1d */ /* 0x000fec0000010000 */
[----:B------:R-:W-:Y:S05]  /*0120*/  BRA.U !UP0, `(.L_x_43) ;  /* 0x00000001083c7547 */ /* 0x000fea000b800000 */
[----:B------:R-:W-:-:S07]  /*0130*/  IMAD.U32 R0, RZ, RZ, UR8 ;  /* 0x00000008ff007e24 */ /* 0x000fce000f8e00ff */
.L_x_46:
[----:B------:R-:W-:Y:S01]  /*0140*/  MOV R6, R0 ;  /* 0x0000000000067202 */ /* 0x000fe20000000f00 */
[----:B------:R-:W-:Y:S01]  /*0150*/  BSSY.RECONVERGENT B0, `(.L_x_44) ;  /* 0x0000009000007945 */ /* 0x000fe20003800200 */
[----:B------:R-:W-:-:S04]  /*0160*/  SHF.R.U32.HI R0, RZ, 0x1, R0 ;  /* 0x00000001ff007819 */ /* 0x000fc80000011600 */
[----:B------:R-:W-:-:S13]  /*0170*/  ISETP.GE.U32.AND P0, PT, R4, R0, PT ;  /* 0x000000000400720c */ /* 0x000fda0003f06070 */
[----:B-1----:R-:W-:Y:S05]  /*0180*/  @P0 BRA `(.L_x_45) ;  /* 0x0000000000140947 */ /* 0x002fea0003800000 */
[----:B------:R-:W-:Y:S01]  /*0190*/  IMAD R3, R0, 0x4, R5 ;  /* 0x0000000400037824 */ /* 0x000fe200078e0205 */
[----:B0-----:R-:W-:Y:S05]  /*01a0*/  LDS R2, [R5] ;  /* 0x0000000005027984 */ /* 0x001fea0000000800 */
[----:B------:R-:W0:Y:S02]  /*01b0*/  LDS R3, [R3] ;  /* 0x0000000003037984 */ /* 0x000e240000000800 */
[----:B0-----:R-:W-:-:S13]  /*01c0*/  FSETP.GT.AND P0, PT, R2, R3, PT ;  /* 0x000000030200720b */ /* 0x001fda0003f04000 */
[----:B------:R1:W-:Y:S02]  /*01d0*/  @P0 STS [R5], R3 ;  /* 0x0000000305000388 */ /* 0x0003e40000000800 */
.L_x_45:
[----:B------:R-:W-:Y:S05]  /*01e0*/  BSYNC.RECONVERGENT B0 ;  /* 0x0000000000007941 */ /* 0x000fea0003800200 */
.L_x_44:
[----:B------:R-:W-:Y:S01]  /*01f0*/  BAR.SYNC.DEFER_BLOCKING 0x0 ;  /* 0x0000000000007b1d */ /* 0x000fe20000010000 */
[----:B------:R-:W-:-:S13]  /*0200*/  ISETP.GT.U32.AND P0, PT, R6, 0x3, PT ;  /* 0x000000030600780c */ /* 0x000fda0003f04070 */
[----:B------:R-:W-:Y:S05]  /*0210*/  @P0 BRA `(.L_x_46) ;  /* 0xfffffffc00c80947 */ /* 0x000fea000383ffff */
.L_x_43:
[----:B------:R-:W-:-:S13]  /*0220*/  ISETP.NE.AND P0, PT, R4, RZ, PT ;  /* 0x000000ff0400720c */ /* 0x000fda0003f05270 */
[----:B------:R-:W-:Y:S05]  /*0230*/  @P0 EXIT ;  /* 0x000000000000094d */ /* 0x000fea0003800000 */
[----:B------:R-:W2:Y:S01]  /*0240*/  S2UR UR5, SR_CgaCtaId ;  /* 0x00000000000579c3 */ /* 0x000ea20000008800 */
[----:B------:R-:W-:-:S07]  /*0250*/  UMOV UR4, 0x400 ;  /* 0x0000040000047882 */ /* 0x000fce0000000000 */
[----:B01----:R-:W0:Y:S01]  /*0260*/  LDC.64 R2, c[0x0][0x390] ;  /* 0x0000e400ff027b82 */ /* 0x003e220000000a00 */
[----:B--2---:R-:W-:Y:S01]  /*0270*/  ULEA UR4, UR5, UR4, 0x18 ;  /* 0x0000000405047291 */ /* 0x004fe2000f8ec0ff */
[----:B0-----:R-:W-:-:S08]  /*0280*/  IMAD.WIDE.U32 R2, R7, 0x4, R2 ;  /* 0x0000000407027825 */ /* 0x001fd000078e0002 */
[----:B------:R-:W0:Y:S04]  /*0290*/  LDS R5, [UR4] ;  /* 0x00000004ff057984 */ /* 0x000e280008000800 */
[----:B0-----:R-:W-:Y:S01]  /*02a0*/  STG.E desc[UR6][R2.64], R5 ;  /* 0x0000000502007986 */ /* 0x001fe2000c101906 */
[----:B------:R-:W-:Y:S05]  /*02b0*/  EXIT ;  /* 0x000000000000794d */ /* 0x000fea0003800000 */
.L_x_47:
        /* <DEDUP_REMOVED lines=12> */
.L_x_124:


//--------------------- .text._Z10prefix_sumPKiiiPi --------------------------
	.section	.text._Z10prefix_sumPKiiiPi,"ax",@progbits
	.align	128
        .global         _Z10prefix_sumPKiiiPi
        .type           _Z10prefix_sumPKiiiPi,@function
        .size           _Z10prefix_sumPKiiiPi,(.L_x_125 - _Z10prefix_sumPKiiiPi)
        .other          _Z10prefix_sumPKiiiPi,@"STO_CUDA_ENTRY STV_DEFAULT"
_Z10prefix_sumPKiiiPi:
.text._Z10prefix_sumPKiiiPi:
[----:B------:R-:W0:Y:S01]  /*0000*/  LDC R1, c[0x0][0x37c] ;  /* 0x0000df00ff017b82 */ /* 0x000e220000000800 */
[----:B------:R-:W1:Y:S07]  /*0010*/  S2R R10, SR_CTAID.X ;  /* 0x00000000000a7919 */ /* 0x000e6e0000002500 */
[----:B------:R-:W1:Y:S01]  /*0020*/  LDC.64 R16, c[0x0][0x388] ;  /* 0x0000e200ff107b82 */ /* 0x000e620000000a00 */
[----:B------:R-:W2:Y:S01]  /*0030*/  LDCU.64 UR36, c[0x0][0x358] ;  /* 0x00006b00ff2477ac */ /* 0x000ea20008000a00 */
[----:B0-----:R-:W-:-:S06]  /*0040*/  VIADD R1, R1, 0xfffffff0 ;  /* 0xfffffff001017836 */ /* 0x001fcc0000000000 */
[----:B------:R-:W0:Y:S01]  /*0050*/  LDC.64 R4, c[0x0][0x380] ;  /* 0x0000e000ff047b82 */ /* 0x000e220000000a00 */
[----:B-1----:R-:W-:-:S04]  /*0060*/  IMAD R16, R10, R16, R17 ;  /* 0x000000100a107224 */ /* 0x002fc800078e0211 */
[----:B0-----:R-:W-:-:S06]  /*0070*/  IMAD.WIDE.U32 R4, R16, 0x4, R4 ;  /* 0x0000000410047825 */ /* 0x001fcc00078e0004 */
[----:B--2---:R-:W2:Y:S01]  /*0080*/  LDG.E R5, desc[UR36][R4.64] ;  /* 0x0000002404057981 */ /* 0x004ea2000c1e1900 */
[----:B------:R-:W0:Y:S01]  /*0090*/  S2UR UR5, SR_CgaCtaId ;  /* 0x00000000000579c3 */ /* 0x000e220000008800 */
[----:B------:R-:W-:Y:S01]  /*00a0*/  UMOV UR4, 0x400 ;  /* 0x0000040000047882 */ /* 0x000fe20000000000 */
[----:B------:R-:W1:Y:S01]  /*00b0*/  LDCU UR6, c[0x0][0x2fc] ;  /* 0x00005f80ff0677ac */ /* 0x000e620008000800 */
[----:B------:R-:W3:Y:S01]  /*00c0*/  S2R R11, SR_TID.X ;  /* 0x00000000000b7919 */ /* 0x000ee20000002100 */
[----:B------:R-:W4:Y:S01]  /*00d0*/  LDCU UR7, c[0x0][0x360] ;  /* 0x00006c00ff0777ac */ /* 0x000f220008000800 */
[----:B0-----:R-:W-:Y:S02]  /*00e0*/  ULEA UR4, UR5, UR4, 0x18 ;  /* 0x0000000405047291 */ /* 0x001fe4000f8ec0ff */
[----:B----4-:R-:W-:-:S04]  /*00f0*/  UISETP.GE.U32.AND UP0, UPT, UR7, 0x2, UPT ;  /* 0x000000020700788c */ /* 0x010fc8000bf06070 */
[----:B---3--:R-:W-:-:S05]  /*0100*/  LEA R2, R11, UR4, 0x2 ;  /* 0x000000040b027c11 */ /* 0x008fca000f8e10ff */
[----:B--2---:R0:W-:Y:S01]  /*0110*/  STS [R2], R5 ;  /* 0x0000000502007388 */ /* 0x0041e20000000800 */
[----:B------:R-:W-:Y:S06]  /*0120*/  BAR.SYNC.DEFER_BLOCKING 0x0 ;  /* 0x0000000000007b1d */ /* 0x000fec0000010000 */
[----:B-1----:R-:W-:Y:S05]  /*0130*/  BRA.U !UP0, `(.L_x_48) ;  /* 0x0000000108307547 */ /* 0x002fea000b800000 */
[----:B------:R-:W-:-:S05]  /*0140*/  UMOV UR5, 0x1 ;  /* 0x0000000100057882 */ /* 0x000fca0000000000 */
.L_x_49:
[----:B------:R-:W-:-:S13]  /*0150*/  ISETP.GE.U32.AND P0, PT, R11, UR5, PT ;  /* 0x000000050b007c0c */ /* 0x000fda000bf06070 */
[----:B------:R-:W-:Y:S01]  /*0160*/  @P0 VIADD R0, R11, -UR5 ;  /* 0x800000050b000c36 */ /* 0x000fe20008000000 */
[----:B-1----:R-:W-:Y:S01]  /*0170*/  @P0 LDS R3, [R2] ;  /* 0x0000000002030984 */ /* 0x002fe20000000800 */
[----:B------:R-:W-:-:S03]  /*0180*/  USHF.L.U32 UR5, UR5, 0x1, URZ ;  /* 0x0000000105057899 */ /* 0x000fc600080006ff */
[----:B------:R-:W-:Y:S01]  /*0190*/  @P0 LEA R0, R0, UR4, 0x2 ;  /* 0x0000000400000c11 */ /* 0x000fe2000f8e10ff */
[----:B------:R-:W-:-:S05]  /*01a0*/  UISETP.GE.U32.AND UP0, UPT, UR5, UR7, UPT ;  /* 0x000000070500728c */ /* 0x000fca000bf06070 */
[----:B------:R-:W1:Y:S02]  /*01b0*/  @P0 LDS R0, [R0] ;  /* 0x0000000000000984 */ /* 0x000e640000000800 */
[----:B-1----:R-:W-:-:S05]  /*01c0*/  @P0 IADD3 R3, PT, PT, R0, R3, RZ ;  /* 0x0000000300030210 */ /* 0x002fca0007ffe0ff */
[----:B------:R1:W-:Y:S01]  /*01d0*/  @P0 STS [R2], R3 ;  /* 0x0000000302000388 */ /* 0x0003e20000000800 */
[----:B------:R-:W-:Y:S06]  /*01e0*/  BAR.SYNC.DEFER_BLOCKING 0x0 ;  /* 0x0000000000007b1d */ /* 0x000fec0000010000 */
[----:B------:R-:W-:Y:S05]  /*01f0*/  BRA.U !UP0, `(.L_x_49) ;  /* 0xfffffffd08d47547 */ /* 0x000fea000b83ffff */
.L_x_48:
[----:B------:R-:W2:Y:S01]  /*0200*/  LDS R0, [R2] ;  /* 0x0000000002007984 */ /* 0x000ea20000000800 */
[----:B-1----:R-:W-:Y:S01]  /*0210*/  MOV R3, 0x10 ;  /* 0x0000001000037802 */ /* 0x002fe20000000f00 */
[----:B------:R-:W1:Y:S02]  /*0220*/  LDCU UR4, c[0x0][0x2f8] ;  /* 0x00005f00ff0477ac */ /* 0x000e640008000800 */
[----:B------:R3:W-:Y:S01]  /*0230*/  STL.64 [R1], R10 ;  /* 0x0000000a01007387 */ /* 0x0007e20000100a00 */
[----:B------:R3:W4:Y:S01]  /*0240*/  LDC.64 R8, c[0x4][R3] ;  /* 0x0100000003087b82 */ /* 0x0007220000000a00 */
[----:B------:R-:W5:Y:S01]  /*0250*/  LDCU.64 UR8, c[0x4][0x8] ;  /* 0x01000100ff0877ac */ /* 0x000f620008000a00 */
[----:B-1----:R-:W-:Y:S02]  /*0260*/  IADD3 R6, P0, PT, R1, UR4, RZ ;  /* 0x0000000401067c10 */ /* 0x002fe4000ff1e0ff */
[----:B-----5:R-:W-:-:S03]  /*0270*/  MOV R4, UR8 ;  /* 0x0000000800047c02 */ /* 0x020fc60008000f00 */
[----:B------:R-:W-:Y:S02]  /*0280*/  IMAD.X R7, RZ, RZ, UR6, P0 ;  /* 0x00000006ff077e24 */ /* 0x000fe400080e06ff */
[----:B0-----:R-:W-:Y:S01]  /*0290*/  IMAD.U32 R5, RZ, RZ, UR9 ;  /* 0x00000009ff057e24 */ /* 0x001fe2000f8e00ff */
[----:B--2---:R3:W-:Y:S06]  /*02a0*/  STL [R1+0x8], R0 ;  /* 0x0000080001007387 */ /* 0x0047ec0000100800 */
[----:B------:R-:W-:-:S07]  /*02b0*/  LEPC R20, `(.L_x_50) ;  /* 0x000000001014794e */ /* 0x000fce0000000000 */
[----:B---34-:R-:W-:Y:S05]  /*02c0*/  CALL.ABS.NOINC R8 ;  /* 0x0000000008007343 */ /* 0x018fea0003c00000 */
.L_x_50:
[----:B------:R-:W0:Y:S01]  /*02d0*/  LDS R3, [R2] ;  /* 0x0000000002037984 */ /* 0x000e220000000800 */
[----:B------:R-:W1:Y:S02]  /*02e0*/  LDC.64 R4, c[0x0][0x390] ;  /* 0x0000e400ff047b82 */ /* 0x000e640000000a00 */
[----:B-1----:R-:W-:-:S05]  /*02f0*/  IMAD.WIDE.U32 R16, R16, 0x4, R4 ;  /* 0x0000000410107825 */ /* 0x002fca00078e0004 */
[----:B0-----:R-:W-:Y:S01]  /*0300*/  STG.E desc[UR36][R16.64], R3 ;  /* 0x0000000310007986 */ /* 0x001fe2000c101924 */
[----:B------:R-:W-:Y:S05]  /*0310*/  EXIT ;  /* 0x000000000000794d */ /* 0x000fea0003800000 */
.L_x_51:
        /* <DEDUP_REMOVED lines=14> */
.L_x_125:


//--------------------- .text._Z23padded_cdist_with_validPKfiS0_iiiiPfPiS2_ --------------------------
	.section	.text._Z23padded_cdist_with_validPKfiS0_iiiiPfPiS2_,"ax",@progbits
	.align	128
        .global         _Z23padded_cdist_with_validPKfiS0_iiiiPfPiS2_
        .type           _Z23padded_cdist_with_validPKfiS0_iiiiPfPiS2_,@function
        .size           _Z23padded_cdist_with_validPKfiS0_iiiiPfPiS2_,(.L_x_113 - _Z23padded_cdist_with_validPKfiS0_iiiiPfPiS2_)
        .other          _Z23padded_cdist_with_validPKfiS0_iiiiPfPiS2_,@"STO_CUDA_ENTRY STV_DEFAULT"
_Z23padded_cdist_with_validPKfiS0_iiiiPfPiS2_:
.text._Z23padded_cdist_with_validPKfiS0_iiiiPfPiS2_:
[----:B------:R-:W-:Y:S01]  /*0000*/  LDC R1, c[0x0][0x37c] ;  /* 0x0000df00ff017b82 */ /* 0x000fe20000000800 */
[----:B------:R-:W0:Y:S01]  /*0010*/  S2R R0, SR_TID.X ;  /* 0x0000000000007919 */ /* 0x000e220000002100 */
[----:B------:R-:W0:Y:S06]  /*0020*/  LDCU.64 UR4, c[0x0][0x398] ;  /* 0x00007300ff0477ac */ /* 0x000e2c0008000a00 */
[----:B------:R-:W1:Y:S01]  /*0030*/  LDC R3, c[0x0][0x360] ;  /* 0x0000d800ff037b82 */ /* 0x000e620000000800 */
[----:B------:R-:W2:Y:S07]  /*0040*/  LDCU.64 UR6, c[0x0][0x358] ;  /* 0x00006b00ff0677ac */ /* 0x000eae0008000a00 */
[----:B------:R-:W3:Y:S08]  /*0050*/  LDC R9, c[0x0][0x3a4] ;  /* 0x0000e900ff097b82 */ /* 0x000ef00000000800 */
[----:B------:R-:W4:Y:S01]  /*0060*/  LDC.64 R4, c[0x0][0x390] ;  /* 0x0000e400ff047b82 */ /* 0x000f220000000a00 */
[C---:B0-----:R-:W-:Y:S01]  /*0070*/  ISETP.GE.U32.AND P0, PT, R0.reuse, UR5, PT ;  /* 0x0000000500007c0c */ /* 0x041fe2000bf06070 */
[----:B---3--:R-:W-:-:S04]  /*0080*/  IMAD R13, R0, UR4, R9 ;  /* 0x00000004000d7c24 */ /* 0x008fc8000f8e0209 */
[----:B----4-:R-:W-:-:S08]  /*0090*/  IMAD.WIDE.U32 R12, R13, 0x4, R4 ;  /* 0x000000040d0c7825 */ /* 0x010fd000078e0004 */
[----:B------:R-:W0:Y:S01]  /*00a0*/  @!P0 S2R R11, SR_CTAID.X ;  /* 0x00000000000b8919 */ /* 0x000e220000002500 */
[----:B------:R-:W0:Y:S01]  /*00b0*/  @!P0 LDC R2, c[0x0][0x388] ;  /* 0x0000e200ff028b82 */ /* 0x000e220000000800 */
[----:B------:R-:W3:Y:S07]  /*00c0*/  @!P0 S2R R17, SR_CTAID.X ;  /* 0x0000000000118919 */ /* 0x000eee0000002500 */
[----:B------:R-:W3:Y:S08]  /*00d0*/  @!P0 LDC R8, c[0x0][0x388] ;  /* 0x0000e200ff088b82 */ /* 0x000ef00000000800 */
[----:B------:R-:W4:Y:S08]  /*00e0*/  @!P0 LDC.64 R14, c[0x0][0x380] ;  /* 0x0000e000ff0e8b82 */ /* 0x000f300000000a00 */
[----:B------:R-:W5:Y:S01]  /*00f0*/  @!P0 LDC.64 R6, c[0x0][0x380] ;  /* 0x0000e000ff068b82 */ /* 0x000f620000000a00 */
[----:B0-----:R-:W-:-:S02]  /*0100*/  @!P0 IMAD R11, R0, R2, R11 ;  /* 0x00000002000b8224 */ /* 0x001fc400078e020b */
[C---:B-1----:R-:W-:Y:S02]  /*0110*/  IMAD.IADD R2, R0.reuse, 0x1, R3 ;  /* 0x0000000100027824 */ /* 0x042fe400078e0203 */
[----:B---3--:R-:W-:Y:S02]  /*0120*/  @!P0 IMAD R17, R0, R8, R17 ;  /* 0x0000000800118224 */ /* 0x008fe400078e0211 */
[----:B--2---:R-:W2:Y:S01]  /*0130*/  @!P0 LDG.E R8, desc[UR6][R12.64] ;  /* 0x000000060c088981 */ /* 0x004ea2000c1e1900 */
[----:B------:R-:W-:Y:S01]  /*0140*/  ISETP.GE.U32.AND P1, PT, R2, UR5, PT ;  /* 0x0000000502007c0c */ /* 0x000fe2000bf26070 */
[----:B----4-:R-:W-:-:S04]  /*0150*/  @!P0 IMAD.WIDE.U32 R14, R11, 0x4, R14 ;  /* 0x000000040b0e8825 */ /* 0x010fc800078e000e */
[----:B-----5:R-:W-:Y:S02]  /*0160*/  @!P0 IMAD.WIDE.U32 R16, R17, 0x4, R6 ;  /* 0x0000000411108825 */ /* 0x020fe400078e0006 */
[----:B------:R-:W3:Y:S06]  /*0170*/  @!P0 LDG.E R6, desc[UR6][R14.64] ;  /* 0x000000060e068981 */ /* 0x000eec000c1e1900 */
[----:B------:R-:W0:Y:S01]  /*0180*/  @!P1 LDC R18, c[0x0][0x388] ;  /* 0x0000e200ff129b82 */ /* 0x000e220000000800 */
[----:B------:R-:W3:Y:S04]  /*0190*/  @!P0 LDG.E R7, desc[UR6][R12.64] ;  /* 0x000000060c078981 */ /* 0x000ee8000c1e1900 */
[----:B------:R1:W4:Y:S03]  /*01a0*/  @!P0 LDG.E R17, desc[UR6][R16.64] ;  /* 0x0000000610118981 */ /* 0x000326000c1e1900 */
[----:B------:R-:W5:Y:S01]  /*01b0*/  @!P1 LDC.64 R10, c[0x0][0x380] ;  /* 0x0000e000ff0a9b82 */ /* 0x000f620000000a00 */
[----:B------:R-:W0:Y:S01]  /*01c0*/  @!P1 S2R R21, SR_CTAID.X ;  /* 0x0000000000159919 */ /* 0x000e220000002500 */
[----:B------:R-:W-:-:S04]  /*01d0*/  @!P1 IMAD R19, R2, UR4, R9 ;  /* 0x0000000402139c24 */ /* 0x000fc8000f8e0209 */
[----:B------:R-:W-:Y:S02]  /*01e0*/  @!P1 IMAD.WIDE.U32 R4, R19, 0x4, R4 ;  /* 0x0000000413049825 */ /* 0x000fe400078e0004 */
[----:B------:R-:W5:Y:S03]  /*01f0*/  S2UR UR5, SR_CgaCtaId ;  /* 0x00000000000579c3 */ /* 0x000f660000008800 */
[----:B------:R5:W4:Y:S05]  /*0200*/  @!P1 LDG.E R15, desc[UR6][R4.64] ;  /* 0x00000006040f9981 */ /* 0x000b2a000c1e1900 */
[----:B-1----:R-:W1:Y:S01]  /*0210*/  LDC R16, c[0x0][0x3a0] ;  /* 0x0000e800ff107b82 */ /* 0x002e620000000800 */
[----:B0-----:R-:W-:-:S04]  /*0220*/  @!P1 IMAD R9, R2, R18, R21 ;  /* 0x0000001202099224 */ /* 0x001fc800078e0215 */
[----:B-----5:R-:W-:-:S06]  /*0230*/  @!P1 IMAD.WIDE.U32 R10, R9, 0x4, R10 ;  /* 0x00000004090a9825 */ /* 0x020fcc00078e000a */
[----:B------:R-:W5:Y:S01]  /*0240*/  @!P1 LDG.E R10, desc[UR6][R10.64] ;  /* 0x000000060a0a9981 */ /* 0x000f62000c1e1900 */
[----:B------:R-:W-:Y:S02]  /*0250*/  UMOV UR4, 0x400 ;  /* 0x0000040000047882 */ /* 0x000fe40000000000 */
[----:B------:R-:W-:Y:S01]  /*0260*/  ULEA UR4, UR5, UR4, 0x18 ;  /* 0x0000000405047291 */ /* 0x000fe2000f8ec0ff */
[----:B------:R-:W-:-:S05]  /*0270*/  HFMA2 R14, -RZ, RZ, 0, 0 ;  /* 0x00000000ff0e7431 */ /* 0x000fca00000001ff */
[----:B------:R-:W-:Y:S01]  /*0280*/  LEA R2, R0, UR4, 0x2 ;  /* 0x0000000400027c11 */ /* 0x000fe2000f8e10ff */
[----:B------:R-:W-:-:S04]  /*0290*/  IMAD.MOV.U32 R9, RZ, RZ, RZ ;  /* 0x000000ffff097224 */ /* 0x000fc800078e00ff */
[----:B-1----:R-:W-:Y:S02]  /*02a0*/  IMAD R13, R16, 0x4, R2 ;  /* 0x00000004100d7824 */ /* 0x002fe400078e0202 */
[----:B------:R-:W-:-:S03]  /*02b0*/  IMAD.MOV.U32 R12, RZ, RZ, RZ ;  /* 0x000000ffff0c7224 */ /* 0x000fc600078e00ff */
[----:B------:R-:W-:Y:S01]  /*02c0*/  LEA R5, R16, R13, 0x2 ;  /* 0x0000000d10057211 */ /* 0x000fe200078e10ff */
[----:B--2---:R-:W-:Y:S01]  /*02d0*/  @!P0 FMUL R14, R8, R8 ;  /* 0x00000008080e8220 */ /* 0x004fe20000400000 */
[----:B---3--:R-:W-:Y:S01]  /*02e0*/  @!P0 FMUL R9, R6, R7 ;  /* 0x0000000706098220 */ /* 0x008fe20000400000 */
[----:B----4-:R-:W-:-:S04]  /*02f0*/  @!P0 FMUL R12, R17, R17 ;  /* 0x00000011110c8220 */ /* 0x010fc80000400000 */
[----:B------:R-:W-:Y:S04]  /*0300*/  STS [R2], R9 ;  /* 0x0000000902007388 */ /* 0x000fe80000000800 */
[----:B------:R-:W-:Y:S04]  /*0310*/  STS [R13], R12 ;  /* 0x0000000c0d007388 */ /* 0x000fe80000000800 */
[----:B------:R-:W-:Y:S04]  /*0320*/  STS [R5], R14 ;  /* 0x0000000e05007388 */ /* 0x000fe80000000800 */
[----:B------:R-:W5:Y:S02]  /*0330*/  @!P1 LDS R7, [R2] ;  /* 0x0000000002079984 */ /* 0x000f640000000800 */
[----:B-----5:R-:W-:-:S05]  /*0340*/  @!P1 FFMA R7, R10, R15, R7 ;  /* 0x0000000f0a079223 */ /* 0x020fca0000000007 */
[----:B------:R-:W-:Y:S04]  /*0350*/  @!P1 STS [R2], R7 ;  /* 0x0000000702009388 */ /* 0x000fe80000000800 */
[----:B------:R-:W0:Y:S02]  /*0360*/  @!P1 LDS R11, [R13] ;  /* 0x000000000d0b9984 */ /* 0x000e240000000800 */
[----:B0-----:R-:W-:-:S05]  /*0370*/  @!P1 FFMA R10, R10, R10, R11 ;  /* 0x0000000a0a0a9223 */ /* 0x001fca000000000b */
[----:B------:R-:W-:Y:S04]  /*0380*/  @!P1 STS [R13], R10 ;  /* 0x0000000a0d009388 */ /* 0x000fe80000000800 */
[----:B------:R-:W0:Y:S01]  /*0390*/  @!P1 LDS R4, [R5] ;  /* 0x0000000005049984 */ /* 0x000e220000000800 */
[----:B------:R-:W-:Y:S01]  /*03a0*/  ISETP.GE.U32.AND P0, PT, R3, 0x2, PT ;  /* 0x000000020300780c */ /* 0x000fe20003f06070 */
[----:B0-----:R-:W-:-:S05]  /*03b0*/  @!P1 FFMA R4, R15, R15, R4 ;  /* 0x0000000f0f049223 */ /* 0x001fca0000000004 */
[----:B------:R0:W-:Y:S01]  /*03c0*/  @!P1 STS [R5], R4 ;  /* 0x0000000405009388 */ /* 0x0001e20000000800 */
[----:B------:R-:W-:Y:S06]  /*03d0*/  BAR.SYNC.DEFER_BLOCKING 0x0 ;  /* 0x0000000000007b1d */ /* 0x000fec0000010000 */
[----:B------:R-:W-:Y:S05]  /*03e0*/  @!P0 BRA `(.L_x_52) ;  /* 0x00000000006c8947 */ /* 0x000fea0003800000 */
[----:B0-----:R-:W-:Y:S02]  /*03f0*/  IMAD R4, R3, 0x4, R2 ;  /* 0x0000000403047824 */ /* 0x001fe400078e0202 */
[----:B------:R-:W-:-:S03]  /*0400*/  IMAD.MOV.U32 R6, RZ, RZ, R3 ;  /* 0x000000ffff067224 */ /* 0x000fc600078e0003 */
[----:B------:R-:W-:-:S07]  /*0410*/  LEA R5, R3, R4, 0x2 ;  /* 0x0000000403057211 */ /* 0x000fce00078e10ff */
.L_x_55:
[----:B------:R-:W-:Y:S01]  /*0420*/  SHF.R.U32.HI R13, RZ, 0x1, R6 ;  /* 0x00000001ff0d7819 */ /* 0x000fe20000011606 */
[----:B------:R-:W-:Y:S03]  /*0430*/  BSSY.RECONVERGENT B0, `(.L_x_53) ;  /* 0x0000012000007945 */ /* 0x000fe60003800200 */
[----:B------:R-:W-:-:S13]  /*0440*/  ISETP.GE.U32.AND P0, PT, R0, R13, PT ;  /* 0x0000000d0000720c */ /* 0x000fda0003f06070 */
[----:B0-----:R-:W-:Y:S05]  /*0450*/  @P0 BRA `(.L_x_54) ;  /* 0x00000000003c0947 */ /* 0x001fea0003800000 */
[----:B------:R-:W-:Y:S01]  /*0460*/  IMAD R8, R13, 0x4, R2 ;  /* 0x000000040d087824 */ /* 0x000fe200078e0202 */
[----:B------:R-:W-:Y:S04]  /*0470*/  LDS R10, [R2] ;  /* 0x00000000020a7984 */ /* 0x000fe80000000800 */
[----:B------:R-:W0:Y:S02]  /*0480*/  LDS R7, [R8] ;  /* 0x0000000008077984 */ /* 0x000e240000000800 */
[----:B0-----:R-:W-:Y:S01]  /*0490*/  FADD R7, R7, R10 ;  /* 0x0000000a07077221 */ /* 0x001fe20000000000 */
[----:B------:R-:W-:-:S04]  /*04a0*/  IMAD R10, R3, 0x4, R8 ;  /* 0x00000004030a7824 */ /* 0x000fc800078e0208 */
[----:B------:R-:W-:Y:S01]  /*04b0*/  STS [R2], R7 ;  /* 0x0000000702007388 */ /* 0x000fe20000000800 */
[----:B------:R-:W-:-:S03]  /*04c0*/  LEA R11, R3, R10, 0x2 ;  /* 0x0000000a030b7211 */ /* 0x000fc600078e10ff */
[----:B------:R-:W-:Y:S04]  /*04d0*/  LDS R9, [R10] ;  /* 0x000000000a097984 */ /* 0x000fe80000000800 */
[----:B------:R-:W0:Y:S02]  /*04e0*/  LDS R12, [R4] ;  /* 0x00000000040c7984 */ /* 0x000e240000000800 */
[----:B0-----:R-:W-:-:S05]  /*04f0*/  FADD R9, R9, R12 ;  /* 0x0000000c09097221 */ /* 0x001fca0000000000 */
[----:B------:R-:W-:Y:S04]  /*0500*/  STS [R4], R9 ;  /* 0x0000000904007388 */ /* 0x000fe80000000800 */
[----:B------:R-:W-:Y:S04]  /*0510*/  LDS R11, [R11] ;  /* 0x000000000b0b7984 */ /* 0x000fe80000000800 */
[----:B------:R-:W0:Y:S02]  /*0520*/  LDS R12, [R5] ;  /* 0x00000000050c7984 */ /* 0x000e240000000800 */
[----:B0-----:R-:W-:-:S05]  /*0530*/  FADD R12, R11, R12 ;  /* 0x0000000c0b0c7221 */ /* 0x001fca0000000000 */
[----:B------:R0:W-:Y:S02]  /*0540*/  STS [R5], R12 ;  /* 0x0000000c05007388 */ /* 0x0001e40000000800 */
.L_x_54:
[----:B------:R-:W-:Y:S05]  /*0550*/  BSYNC.RECONVERGENT B0 ;  /* 0x0000000000007941 */ /* 0x000fea0003800200 */
.L_x_53:
[----:B------:R-:W-:Y:S01]  /*0560*/  BAR.SYNC.DEFER_BLOCKING 0x0 ;  /* 0x0000000000007b1d */ /* 0x000fe20000010000 */
[----:B------:R-:W-:Y:S01]  /*0570*/  ISETP.GT.U32.AND P0, PT, R6, 0x3, PT ;  /* 0x000000030600780c */ /* 0x000fe20003f04070 */
[----:B------:R-:W-:-:S12]  /*0580*/  IMAD.MOV.U32 R6, RZ, RZ, R13 ;  /* 0x000000ffff067224 */ /* 0x000fd800078e000d */
[----:B------:R-:W-:Y:S05]  /*0590*/  @P0 BRA `(.L_x_55) ;  /* 0xfffffffc00a00947 */ /* 0x000fea000383ffff */
.L_x_52:
[----:B------:R-:W-:-:S13]  /*05a0*/  ISETP.NE.AND P0, PT, R0, RZ, PT ;  /* 0x000000ff0000720c */ /* 0x000fda0003f05270 */
[----:B------:R-:W-:Y:S05]  /*05b0*/  @P0 EXIT ;  /* 0x000000000000094d */ /* 0x000fea0003800000 */
[----:B0-----:R-:W0:Y:S01]  /*05c0*/  S2R R5, SR_CgaCtaId ;  /* 0x0000000000057919 */ /* 0x001e220000008800 */
[----:B------:R-:W-:-:S04]  /*05d0*/  MOV R0, 0x400 ;  /* 0x0000040000007802 */ /* 0x000fc80000000f00 */
[----:B0-----:R-:W-:-:S05]  /*05e0*/  LEA R0, R5, R0, 0x18 ;  /* 0x0000000005007211 */ /* 0x001fca00078ec0ff */
[----:B------:R-:W-:Y:S02]  /*05f0*/  IMAD R6, R3, 0x4, R0 ;  /* 0x0000000403067824 */ /* 0x000fe400078e0200 */
[----:B------:R-:W-:Y:S04]  /*0600*/  LDS R0, [R0] ;  /* 0x0000000000007984 */ /* 0x000fe80000000800 */
[----:B------:R-:W0:Y:S02]  /*0610*/  LDS R2, [R6] ;  /* 0x0000000006027984 */ /* 0x000e240000000800 */
[----:B0-----:R-:W-:Y:S01]  /*0620*/  IADD3 R4, PT, PT, R2, -0xd000000, RZ ;  /* 0xf300000002047810 */ /* 0x001fe20007ffe0ff */
[----:B------:R0:W1:Y:S03]  /*0630*/  MUFU.RSQ R5, R2 ;  /* 0x0000000200057308 */ /* 0x0000660000001400 */
[----:B------:R-:W-:-:S13]  /*0640*/  ISETP.GT.U32.AND P0, PT, R4, 0x727fffff, PT ;  /* 0x727fffff0400780c */ /* 0x000fda0003f04070 */
[----:B0-----:R-:W-:Y:S05]  /*0650*/  @!P0 BRA `(.L_x_56) ;  /* 0x0000000000108947 */ /* 0x001fea0003800000 */
[----:B------:R-:W-:-:S07]  /*0660*/  MOV R8, 0x680 ;  /* 0x0000068000087802 */ /* 0x000fce0000000f00 */
[----:B-1----:R-:W-:Y:S05]  /*0670*/  CALL.REL.NOINC `($__internal_0_$__cuda_sm20_sqrt_rn_f32_slowpath) ;  /* 0x0000000000c07944 */ /* 0x002fea0003c00000 */
[----:B------:R-:W-:Y:S01]  /*0680*/  IMAD.MOV.U32 R7, RZ, RZ, R2 ;  /* 0x000000ffff077224 */ /* 0x000fe200078e0002 */
[----:B------:R-:W-:Y:S06]  /*0690*/  BRA `(.L_x_57) ;  /* 0x0000000000107947 */ /* 0x000fec0003800000 */
.L_x_56:
[----:B-1----:R-:W-:Y:S01]  /*06a0*/  FMUL.FTZ R7, R2, R5 ;  /* 0x0000000502077220 */ /* 0x002fe20000410000 */
[----:B------:R-:W-:-:S03]  /*06b0*/  FMUL.FTZ R5, R5, 0.5 ;  /* 0x3f00000005057820 */ /* 0x000fc60000410000 */
[----:B------:R-:W-:-:S04]  /*06c0*/  FFMA R2, -R7, R7, R2 ;  /* 0x0000000707027223 */ /* 0x000fc80000000102 */
[----:B------:R-:W-:-:S07]  /*06d0*/  FFMA R7, R2, R5, R7 ;  /* 0x0000000502077223 */ /* 0x000fce0000000007 */
.L_x_57:
[----:B------:R-:W-:-:S05]  /*06e0*/  LEA R3, R3, R6, 0x2 ;  /* 0x0000000603037211 */ /* 0x000fca00078e10ff */
[----:B------:R-:W0:Y:S02]  /*06f0*/  LDS R2, [R3] ;  /* 0x0000000003027984 */ /* 0x000e240000000800 */
[----:B0-----:R-:W-:Y:S01]  /*0700*/  VIADD R4, R2, 0xf3000000 ;  /* 0xf300000002047836 */ /* 0x001fe20000000000 */
[----:B------:R0:W1:Y:S04]  /*0710*/  MUFU.RSQ R5, R2 ;  /* 0x0000000200057308 */ /* 0x0000680000001400 */
[----:B------:R-:W-:-:S13]  /*0720*/  ISETP.GT.U32.AND P0, PT, R4, 0x727fffff, PT ;  /* 0x727fffff0400780c */ /* 0x000fda0003f04070 */
[----:B01----:R-:W-:Y:S05]  /*0730*/  @!P0 BRA `(.L_x_58) ;  /* 0x00000000000c8947 */ /* 0x003fea0003800000 */
[----:B------:R-:W-:-:S07]  /*0740*/  MOV R8, 0x760 ;  /* 0x0000076000087802 */ /* 0x000fce0000000f00 */
[----:B------:R-:W-:Y:S05]  /*0750*/  CALL.REL.NOINC `($__internal_0_$__cuda_sm20_sqrt_rn_f32_slowpath) ;  /* 0x0000000000887944 */ /* 0x000fea0003c00000 */
[----:B------:R-:W-:Y:S05]  /*0760*/  BRA `(.L_x_59) ;  /* 0x0000000000107947 */ /* 0x000fea0003800000 */
.L_x_58:
[----:B------:R-:W-:Y:S01]  /*0770*/  FMUL.FTZ R3, R2, R5 ;  /* 0x0000000502037220 */ /* 0x000fe20000410000 */
[----:B------:R-:W-:-:S03]  /*0780*/  FMUL.FTZ R5, R5, 0.5 ;  /* 0x3f00000005057820 */ /* 0x000fc60000410000 */
[----:B------:R-:W-:-:S04]  /*0790*/  FFMA R2, -R3, R3, R2 ;  /* 0x0000000303027223 */ /* 0x000fc80000000102 */
[----:B------:R-:W-:-:S07]  /*07a0*/  FFMA R2, R2, R5, R3 ;  /* 0x0000000502027223 */ /* 0x000fce0000000003 */
.L_x_59:
[----:B------:R-:W-:-:S04]  /*07b0*/  FMUL R9, R2, R7 ;  /* 0x0000000702097220 */ /* 0x000fc80000400000 */
[----:B------:R-:W0:Y:S08]  /*07c0*/  MUFU.RCP R2, R9 ;  /* 0x0000000900027308 */ /* 0x000e300000001000 */
[----:B------:R-:W1:Y:S01]  /*07d0*/  FCHK P0, R0, R9 ;  /* 0x0000000900007302 */ /* 0x000e620000000000 */
[----:B0-----:R-:W-:-:S04]  /*07e0*/  FFMA R3, -R9, R2, 1 ;  /* 0x3f80000009037423 */ /* 0x001fc80000000102 */
[----:B------:R-:W-:-:S04]  /*07f0*/  FFMA R3, R2, R3, R2 ;  /* 0x0000000302037223 */ /* 0x000fc80000000002 */
[----:B------:R-:W-:-:S04]  /*0800*/  FFMA R2, R0, R3, RZ ;  /* 0x0000000300027223 */ /* 0x000fc800000000ff */
[----:B------:R-:W-:-:S04]  /*0810*/  FFMA R4, -R9, R2, R0 ;  /* 0x0000000209047223 */ /* 0x000fc80000000100 */
[----:B------:R-:W-:Y:S01]  /*0820*/  FFMA R7, R3, R4, R2 ;  /* 0x0000000403077223 */ /* 0x000fe20000000002 */
[----:B-1----:R-:W-:Y:S06]  /*0830*/  @!P0 BRA `(.L_x_60) ;  /* 0x00000000000c8947 */ /* 0x002fec0003800000 */
[----:B------:R-:W-:-:S07]  /*0840*/  MOV R2, 0x860 ;  /* 0x0000086000027802 */ /* 0x000fce0000000f00 */
[----:B------:R-:W-:Y:S05]  /*0850*/  CALL.REL.NOINC `($__internal_1_$__cuda_sm3x_div_rn_noftz_f32_slowpath) ;  /* 0x0000000000a87944 */ /* 0x000fea0003c00000 */
[----:B------:R-:W-:-:S07]  /*0860*/  MOV R7, R5 ;  /* 0x0000000500077202 */ /* 0x000fce0000000f00 */
.L_x_60:
[----:B------:R-:W0:Y:S01]  /*0870*/  S2R R11, SR_CTAID.X ;  /* 0x00000000000b7919 */ /* 0x000e220000002500 */
[----:B------:R-:W0:Y:S01]  /*0880*/  LDC R0, c[0x0][0x3a4] ;  /* 0x0000e900ff007b82 */ /* 0x000e220000000800 */
[----:B------:R-:W0:Y:S01]  /*0890*/  LDCU UR4, c[0x0][0x398] ;  /* 0x00007300ff0477ac */ /* 0x000e220008000800 */
[----:B------:R-:W-:-:S06]  /*08a0*/  FSETP.GEU.AND P0, PT, R7, 0.75, PT ;  /* 0x3f4000000700780b */ /* 0x000fcc0003f0e000 */
[----:B------:R-:W1:Y:S08]  /*08b0*/  LDC.64 R2, c[0x0][0x3a8] ;  /* 0x0000ea00ff027b82 */ /* 0x000e700000000a00 */
[----:B------:R-:W2:Y:S01]  /*08c0*/  LDC.64 R4, c[0x0][0x3b0] ;  /* 0x0000ec00ff047b82 */ /* 0x000ea20000000a00 */
[----:B0-----:R-:W-:-:S04]  /*08d0*/  IMAD R9, R11, UR4, R0 ;  /* 0x000000040b097c24 */ /* 0x001fc8000f8e0200 */
[----:B-1----:R-:W-:-:S04]  /*08e0*/  IMAD.WIDE.U32 R2, R9, 0x4, R2 ;  /* 0x0000000409027825 */ /* 0x002fc800078e0002 */
[----:B--2---:R-:W-:Y:S01]  /*08f0*/  IMAD.WIDE.U32 R4, R9, 0x4, R4 ;  /* 0x0000000409047825 */ /* 0x004fe200078e0004 */
[----:B------:R0:W-:Y:S04]  /*0900*/  STG.E desc[UR6][R2.64], R7 ;  /* 0x0000000702007986 */ /* 0x0001e8000c101906 */
[----:B------:R0:W-:Y:S01]  /*0910*/  STG.E desc[UR6][R4.64], R11 ;  /* 0x0000000b04007986 */ /* 0x0001e2000c101906 */
[----:B------:R-:W-:Y:S05]  /*0920*/  @P0 EXIT ;  /* 0x000000000000094d */ /* 0x000fea0003800000 */
[----:B0-----:R-:W0:Y:S01]  /*0930*/  LDC.64 R2, c[0x0][0x3b8] ;  /* 0x0000ee00ff027b82 */ /* 0x001e220000000a00 */
[----:B------:R-:W-:Y:S02]  /*0940*/  IMAD.MOV.U32 R5, RZ, RZ, 0x1 ;  /* 0x00000001ff057424 */ /* 0x000fe400078e00ff */
[----:B0-----:R-:W-:-:S05]  /*0950*/  IMAD.WIDE.U32 R2, R9, 0x4, R2 ;  /* 0x0000000409027825 */ /* 0x001fca00078e0002 */
[----:B------:R-:W-:Y:S01]  /*0960*/  STG.E desc[UR6][R2.64], R5 ;  /* 0x0000000502007986 */ /* 0x000fe2000c101906 */
[----:B------:R-:W-:Y:S05]  /*0970*/  EXIT ;  /* 0x000000000000794d */ /* 0x000fea0003800000 */
        .weak           $__internal_0_$__cuda_sm20_sqrt_rn_f32_slowpath
        .type           $__internal_0_$__cuda_sm20_sqrt_rn_f32_slowpath,@function
        .size           $__internal_0_$__cuda_sm20_sqrt_rn_f32_slowpath,($__internal_1_$__cuda_sm3x_div_rn_noftz_f32_slowpath - $__internal_0_$__cuda_sm20_sqrt_rn_f32_slowpath)
$__internal_0_$__cuda_sm20_sqrt_rn_f32_slowpath:
[----:B------:R-:W-:-:S13]  /*0980*/  LOP3.LUT P0, RZ, R2, 0x7fffffff, RZ, 0xc0, !PT ;  /* 0x7fffffff02ff7812 */ /* 0x000fda000780c0ff */
[----:B------:R-:W-:Y:S01]  /*0990*/  @!P0 MOV R4, R2 ;  /* 0x0000000200048202 */ /* 0x000fe20000000f00 */
[----:B------:R-:W-:Y:S06]  /*09a0*/  @!P0 BRA `(.L_x_61) ;  /* 0x0000000000448947 */ /* 0x000fec0003800000 */
[----:B------:R-:W-:-:S13]  /*09b0*/  FSETP.GEU.FTZ.AND P0, PT, R2, RZ, PT ;  /* 0x000000ff0200720b */ /* 0x000fda0003f1e000 */
[----:B------:R-:W-:Y:S01]  /*09c0*/  @!P0 IMAD.MOV.U32 R4, RZ, RZ, 0x7fffffff ;  /* 0x7fffffffff048424 */ /* 0x000fe200078e00ff */
[----:B------:R-:W-:Y:S06]  /*09d0*/  @!P0 BRA `(.L_x_61) ;  /* 0x0000000000388947 */ /* 0x000fec0003800000 */
[----:B------:R-:W-:-:S13]  /*09e0*/  FSETP.GTU.FTZ.AND P0, PT, |R2|, +INF , PT ;  /* 0x7f8000000200780b */ /* 0x000fda0003f1c200 */
[----:B------:R-:W-:Y:S01]  /*09f0*/  @P0 FADD.FTZ R4, R2, 1 ;  /* 0x3f80000002040421 */ /* 0x000fe20000010000 */
[----:B------:R-:W-:Y:S06]  /*0a00*/  @P0 BRA `(.L_x_61) ;  /* 0x00000000002c0947 */ /* 0x000fec0003800000 */
[----:B------:R-:W-:-:S13]  /*0a10*/  FSETP.NEU.FTZ.AND P0, PT, |R2|, +INF , PT ;  /* 0x7f8000000200780b */ /* 0x000fda0003f1d200 */
[----:B------:R-:W-:Y:S01]  /*0a20*/  @!P0 MOV R4, R2 ;  /* 0x0000000200048202 */ /* 0x000fe20000000f00 */
[----:B------:R-:W-:Y:S06]  /*0a30*/  @!P0 BRA `(.L_x_61) ;  /* 0x0000000000208947 */ /* 0x000fec0003800000 */
[----:B------:R-:W-:-:S04]  /*0a40*/  FFMA R2, R2, 1.84467440737095516160e+19, RZ ;  /* 0x5f80000002027823 */ /* 0x000fc800000000ff */
[----:B------:R-:W0:Y:S02]  /*0a50*/  MUFU.RSQ R5, R2 ;  /* 0x0000000200057308 */ /* 0x000e240000001400 */
[----:B0-----:R-:W-:Y:S01]  /*0a60*/  FMUL.FTZ R9, R2, R5 ;  /* 0x0000000502097220 */ /* 0x001fe20000410000 */
[----:B------:R-:W-:-:S03]  /*0a70*/  FMUL.FTZ R5, R5, 0.5 ;  /* 0x3f00000005057820 */ /* 0x000fc60000410000 */
[----:B------:R-:W-:-:S04]  /*0a80*/  FADD.FTZ R4, -R9, -RZ ;  /* 0x800000ff09047221 */ /* 0x000fc80000010100 */
[----:B------:R-:W-:-:S04]  /*0a90*/  FFMA R4, R9, R4, R2 ;  /* 0x0000000409047223 */ /* 0x000fc80000000002 */
[----:B------:R-:W-:-:S04]  /*0aa0*/  FFMA R4, R4, R5, R9 ;  /* 0x0000000504047223 */ /* 0x000fc80000000009 */
[----:B------:R-:W-:-:S07]  /*0ab0*/  FMUL.FTZ R4, R4, 2.3283064365386962891e-10 ;  /* 0x2f80000004047820 */ /* 0x000fce0000410000 */
.L_x_61:
[----:B------:R-:W-:Y:S01]  /*0ac0*/  IMAD.MOV.U32 R2, RZ, RZ, R4 ;  /* 0x000000ffff027224 */ /* 0x000fe200078e0004 */
[----:B------:R-:W-:Y:S01]  /*0ad0*/  MOV R4, R8 ;  /* 0x0000000800047202 */ /* 0x000fe20000000f00 */
[----:B------:R-:W-:-:S04]  /*0ae0*/  IMAD.MOV.U32 R5, RZ, RZ, 0x0 ;  /* 0x00000000ff057424 */ /* 0x000fc800078e00ff */
[----:B------:R-:W-:Y:S05]  /*0af0*/  RET.REL.NODEC R4 `(_Z23padded_cdist_with_validPKfiS0_iiiiPfPiS2_) ;  /* 0xfffffff404407950 */ /* 0x000fea0003c3ffff */
        .weak           $__internal_1_$__cuda_sm3x_div_rn_noftz_f32_slowpath
        .type           $__internal_1_$__cuda_sm3x_div_rn_noftz_f32_slowpath,@function
        .size           $__internal_1_$__cuda_sm3x_div_rn_noftz_f32_slowpath,(.L_x_113 - $__internal_1_$__cuda_sm3x_div_rn_noftz_f32_slowpath)
$__internal_1_$__cuda_sm3x_div_rn_noftz_f32_slowpath:
[--C-:B------:R-:W-:Y:S01]  /*0b00*/  SHF.R.U32.HI R4, RZ, 0x17, R9.reuse ;  /* 0x00000017ff047819 */ /* 0x100fe20000011609 */
[----:B------:R-:W-:Y:S01]  /*0b10*/  IMAD.MOV.U32 R6, RZ, RZ, R9 ;  /* 0x000000ffff067224 */ /* 0x000fe200078e0009 */
[----:B------:R-:W-:Y:S02]  /*0b20*/  SHF.R.U32.HI R3, RZ, 0x17, R0 ;  /* 0x00000017ff037819 */ /* 0x000fe40000011600 */
[----:B------:R-:W-:Y:S02]  /*0b30*/  LOP3.LUT R13, R4, 0xff, RZ, 0xc0, !PT ;  /* 0x000000ff040d7812 */ /* 0x000fe400078ec0ff */
[----:B------:R-:W-:Y:S02]  /*0b40*/  LOP3.LUT R4, R3, 0xff, RZ, 0xc0, !PT ;  /* 0x000000ff03047812 */ /* 0x000fe400078ec0ff */
[----:B------:R-:W-:Y:S02]  /*0b50*/  IADD3 R10, PT, PT, R13, -0x1, RZ ;  /* 0xffffffff0d0a7810 */ /* 0x000fe40007ffe0ff */
[----:B------:R-:W-:Y:S01]  /*0b60*/  MOV R5, R0 ;  /* 0x0000000000057202 */ /* 0x000fe20000000f00 */
[----:B------:R-:W-:Y:S01]  /*0b70*/  VIADD R8, R4, 0xffffffff ;  /* 0xffffffff04087836 */ /* 0x000fe20000000000 */
[----:B------:R-:W-:-:S04]  /*0b80*/  ISETP.GT.U32.AND P0, PT, R10, 0xfd, PT ;  /* 0x000000fd0a00780c */ /* 0x000fc80003f04070 */
[----:B------:R-:W-:-:S13]  /*0b90*/  ISETP.GT.U32.OR P0, PT, R8, 0xfd, P0 ;  /* 0x000000fd0800780c */ /* 0x000fda0000704470 */
[----:B------:R-:W-:Y:S01]  /*0ba0*/  @!P0 MOV R7, RZ ;  /* 0x000000ff00078202 */ /* 0x000fe20000000f00 */
[----:B------:R-:W-:Y:S06]  /*0bb0*/  @!P0 BRA `(.L_x_62) ;  /* 0x0000000000608947 */ /* 0x000fec0003800000 */
[----:B------:R-:W-:Y:S01]  /*0bc0*/  FSETP.GTU.FTZ.AND P0, PT, |R0|, +INF , PT ;  /* 0x7f8000000000780b */ /* 0x000fe20003f1c200 */
[----:B------:R-:W-:Y:S01]  /*0bd0*/  IMAD.MOV.U32 R3, RZ, RZ, R9 ;  /* 0x000000ffff037224 */ /* 0x000fe200078e0009 */
[----:B------:R-:W-:-:S04]  /*0be0*/  FSETP.GTU.FTZ.AND P1, PT, |R9|, +INF , PT ;  /* 0x7f8000000900780b */ /* 0x000fc80003f3c200 */
[----:B------:R-:W-:-:S13]  /*0bf0*/  PLOP3.LUT P0, PT, P0, P1, PT, 0xf8, 0x8f ;  /* 0x00000000008f781c */ /* 0x000fda0000703f70 */
[----:B------:R-:W-:Y:S05]  /*0c00*/  @P0 BRA `(.L_x_63) ;  /* 0x0000000400440947 */ /* 0x000fea0003800000 */
[----:B------:R-:W-:-:S13]  /*0c10*/  LOP3.LUT P0, RZ, R6, 0x7fffffff, R5, 0xc8, !PT ;  /* 0x7fffffff06ff7812 */ /* 0x000fda000780c805 */
[----:B------:R-:W-:Y:S05]  /*0c20*/  @!P0 BRA `(.L_x_64) ;  /* 0x0000000400348947 */ /* 0x000fea0003800000 */
[C---:B------:R-:W-:Y:S02]  /*0c30*/  FSETP.NEU.FTZ.AND P2, PT, |R0|.reuse, +INF , PT ;  /* 0x7f8000000000780b */ /* 0x040fe40003f5d200 */
[----:B------:R-:W-:Y:S02]  /*0c40*/  FSETP.NEU.FTZ.AND P1, PT, |R3|, +INF , PT ;  /* 0x7f8000000300780b */ /* 0x000fe40003f3d200 */
[----:B------:R-:W-:-:S11]  /*0c50*/  FSETP.NEU.FTZ.AND P0, PT, |R0|, +INF , PT ;  /* 0x7f8000000000780b */ /* 0x000fd60003f1d200 */
[----:B------:R-:W-:Y:S05]  /*0c60*/  @!P1 BRA !P2, `(.L_x_64) ;  /* 0x0000000400249947 */ /* 0x000fea0005000000 */
[----:B------:R-:W-:-:S04]  /*0c70*/  LOP3.LUT P2, RZ, R5, 0x7fffffff, RZ, 0xc0, !PT ;  /* 0x7fffffff05ff7812 */ /* 0x000fc8000784c0ff */
[----:B------:R-:W-:-:S13]  /*0c80*/  PLOP3.LUT P1, PT, P1, P2, PT, 0x2f, 0xf2 ;  /* 0x0000000000f2781c */ /* 0x000fda0000f24577 */
[----:B------:R-:W-:Y:S05]  /*0c90*/  @P1 BRA `(.L_x_65) ;  /* 0x0000000400101947 */ /* 0x000fea0003800000 */
[----:B------:R-:W-:-:S04]  /*0ca0*/  LOP3.LUT P1, RZ, R6, 0x7fffffff, RZ, 0xc0, !PT ;  /* 0x7fffffff06ff7812 */ /* 0x000fc8000782c0ff */
[----:B------:R-:W-:-:S13]  /*0cb0*/  PLOP3.LUT P0, PT, P0, P1, PT, 0x2f, 0xf2 ;  /* 0x0000000000f2781c */ /* 0x000fda0000702577 */
[----:B------:R-:W-:Y:S05]  /*0cc0*/  @P0 BRA `(.L_x_66) ;  /* 0x0000000000f80947 */ /* 0x000fea0003800000 */
[----:B------:R-:W-:Y:S02]  /*0cd0*/  ISETP.GE.AND P0, PT, R8, RZ, PT ;  /* 0x000000ff0800720c */ /* 0x000fe40003f06270 */
[----:B------:R-:W-:-:S11]  /*0ce0*/  ISETP.GE.AND P1, PT, R10, RZ, PT ;  /* 0x000000ff0a00720c */ /* 0x000fd60003f26270 */
[----:B------:R-:W-:Y:S01]  /*0cf0*/  @P0 MOV R7, RZ ;  /* 0x000000ff00070202 */ /* 0x000fe20000000f00 */
[----:B------:R-:W-:Y:S02]  /*0d00*/  @!P0 IMAD.MOV.U32 R7, RZ, RZ, -0x40 ;  /* 0xffffffc0ff078424 */ /* 0x000fe400078e00ff */
[----:B------:R-:W-:Y:S01]  /*0d10*/  @!P0 FFMA R5, R0, 1.84467440737095516160e+19, RZ ;  /* 0x5f80000000058823 */ /* 0x000fe200000000ff */
[----:B------:R-:W-:Y:S02]  /*0d20*/  @!P1 FFMA R6, R3, 1.84467440737095516160e+19, RZ ;  /* 0x5f80000003069823 */ /* 0x000fe400000000ff */
[----:B------:R-:W-:-:S07]  /*0d30*/  @!P1 IADD3 R7, PT, PT, R7, 0x40, RZ ;  /* 0x0000004007079810 */ /* 0x000fce0007ffe0ff */
.L_x_62:
[----:B------:R-:W-:Y:S02]  /*0d40*/  LEA R3, R13, 0xc0800000, 0x17 ;  /* 0xc08000000d037811 */ /* 0x000fe400078eb8ff */
[----:B------:R-:W-:-:S03]  /*0d50*/  IADD3 R4, PT, PT, R4, -0x7f, RZ ;  /* 0xffffff8104047810 */ /* 0x000fc60007ffe0ff */
[----:B------:R-:W-:Y:S02]  /*0d60*/  IMAD.IADD R3, R6, 0x1, -R3 ;  /* 0x0000000106037824 */ /* 0x000fe400078e0a03 */
[C---:B------:R-:W-:Y:S01]  /*0d70*/  IMAD R0, R4.reuse, -0x800000, R5 ;  /* 0xff80000004007824 */ /* 0x040fe200078e0205 */
[----:B------:R-:W-:Y:S01]  /*0d80*/  IADD3 R4, PT, PT, R4, 0x7f, -R13 ;  /* 0x0000007f04047810 */ /* 0x000fe20007ffe80d */
[----:B------:R-:W0:Y:S01]  /*0d90*/  MUFU.RCP R6, R3 ;  /* 0x0000000300067308 */ /* 0x000e220000001000 */
[----:B------:R-:W-:-:S03]  /*0da0*/  FADD.FTZ R9, -R3, -RZ ;  /* 0x800000ff03097221 */ /* 0x000fc60000010100 */
[----:B------:R-:W-:Y:S02]  /*0db0*/  IMAD.IADD R4, R4, 0x1, R7 ;  /* 0x0000000104047824 */ /* 0x000fe400078e0207 */
[----:B0-----:R-:W-:-:S04]  /*0dc0*/  FFMA R11, R6, R9, 1 ;  /* 0x3f800000060b7423 */ /* 0x001fc80000000009 */
[----:B------:R-:W-:-:S04]  /*0dd0*/  FFMA R8, R6, R11, R6 ;  /* 0x0000000b06087223 */ /* 0x000fc80000000006 */
[----:B------:R-:W-:-:S04]  /*0de0*/  FFMA R5, R0, R8, RZ ;  /* 0x0000000800057223 */ /* 0x000fc800000000ff */
[----:B------:R-:W-:-:S04]  /*0df0*/  FFMA R6, R9, R5, R0 ;  /* 0x0000000509067223 */ /* 0x000fc80000000000 */
[----:B------:R-:W-:-:S04]  /*0e00*/  FFMA R11, R8, R6, R5 ;  /* 0x00000006080b7223 */ /* 0x000fc80000000005 */
[----:B------:R-:W-:-:S04]  /*0e10*/  FFMA R6, R9, R11, R0 ;  /* 0x0000000b09067223 */ /* 0x000fc80000000000 */
[----:B------:R-:W-:-:S05]  /*0e20*/  FFMA R5, R8, R6, R11 ;  /* 0x0000000608057223 */ /* 0x000fca000000000b */
[----:B------:R-:W-:-:S04]  /*0e30*/  SHF.R.U32.HI R0, RZ, 0x17, R5 ;  /* 0x00000017ff007819 */ /* 0x000fc80000011605 */
[----:B------:R-:W-:-:S04]  /*0e40*/  LOP3.LUT R0, R0, 0xff, RZ, 0xc0, !PT ;  /* 0x000000ff00007812 */ /* 0x000fc800078ec0ff */
[----:B------:R-:W-:-:S05]  /*0e50*/  IADD3 R9, PT, PT, R0, R4, RZ ;  /* 0x0000000400097210 */ /* 0x000fca0007ffe0ff */
[----:B------:R-:W-:-:S05]  /*0e60*/  VIADD R0, R9, 0xffffffff ;  /* 0xffffffff09007836 */ /* 0x000fca0000000000 */
[----:B------:R-:W-:-:S13]  /*0e70*/  ISETP.GE.U32.AND P0, PT, R0, 0xfe, PT ;  /* 0x000000fe0000780c */ /* 0x000fda0003f06070 */
[----:B------:R-:W-:Y:S05]  /*0e80*/  @!P0 BRA `(.L_x_67) ;  /* 0x0000000000808947 */ /* 0x000fea0003800000 */
[----:B------:R-:W-:-:S13]  /*0e90*/  ISETP.GT.AND P0, PT, R9, 0xfe, PT ;  /* 0x000000fe0900780c */ /* 0x000fda0003f04270 */
[----:B------:R-:W-:Y:S05]  /*0ea0*/  @P0 BRA `(.L_x_68) ;  /* 0x00000000006c0947 */ /* 0x000fea0003800000 */
[----:B------:R-:W-:-:S13]  /*0eb0*/  ISETP.GE.AND P0, PT, R9, 0x1, PT ;  /* 0x000000010900780c */ /* 0x000fda0003f06270 */
[----:B------:R-:W-:Y:S05]  /*0ec0*/  @P0 BRA `(.L_x_69) ;  /* 0x0000000000980947 */ /* 0x000fea0003800000 */
[----:B------:R-:W-:Y:S02]  /*0ed0*/  ISETP.GE.AND P0, PT, R9, -0x18, PT ;  /* 0xffffffe80900780c */ /* 0x000fe40003f06270 */
[----:B------:R-:W-:-:S11]  /*0ee0*/  LOP3.LUT R5, R5, 0x80000000, RZ, 0xc0, !PT ;  /* 0x8000000005057812 */ /* 0x000fd600078ec0ff */
[----:B------:R-:W-:Y:S05]  /*0ef0*/  @!P0 BRA `(.L_x_69) ;  /* 0x00000000008c8947 */ /* 0x000fea0003800000 */
[CCC-:B------:R-:W-:Y:S01]  /*0f00*/  FFMA.RZ R0, R8.reuse, R6.reuse, R11.reuse ;  /* 0x0000000608007223 */ /* 0x1c0fe2000000c00b */
[C---:B------:R-:W-:Y:S01]  /*0f10*/  IADD3 R7, PT, PT, R9.reuse, 0x20, RZ ;  /* 0x0000002009077810 */ /* 0x040fe20007ffe0ff */
[-CC-:B------:R-:W-:Y:S01]  /*0f20*/  FFMA.RM R3, R8, R6.reuse, R11.reuse ;  /* 0x0000000608037223 */ /* 0x180fe2000000400b */
[C---:B------:R-:W-:Y:S02]  /*0f30*/  ISETP.NE.AND P2, PT, R9.reuse, RZ, PT ;  /* 0x000000ff0900720c */ /* 0x040fe40003f45270 */
[----:B------:R-:W-:Y:S01]  /*0f40*/  LOP3.LUT R4, R0, 0x7fffff, RZ, 0xc0, !PT ;  /* 0x007fffff00047812 */ /* 0x000fe200078ec0ff */
[----:B------:R-:W-:Y:S01]  /*0f50*/  FFMA.RP R0, R8, R6, R11 ;  /* 0x0000000608007223 */ /* 0x000fe2000000800b */
[----:B------:R-:W-:Y:S01]  /*0f60*/  IMAD.MOV R6, RZ, RZ, -R9 ;  /* 0x000000ffff067224 */ /* 0x000fe200078e0a09 */
[----:B------:R-:W-:Y:S02]  /*0f70*/  ISETP.NE.AND P1, PT, R9, RZ, PT ;  /* 0x000000ff0900720c */ /* 0x000fe40003f25270 */
[----:B------:R-:W-:-:S02]  /*0f80*/  LOP3.LUT R4, R4, 0x800000, RZ, 0xfc, !PT ;  /* 0x0080000004047812 */ /* 0x000fc400078efcff */
[----:B------:R-:W-:Y:S02]  /*0f90*/  FSETP.NEU.FTZ.AND P0, PT, R0, R3, PT ;  /* 0x000000030000720b */ /* 0x000fe40003f1d000 */
[----:B------:R-:W-:Y:S02]  /*0fa0*/  SHF.L.U32 R7, R4, R7, RZ ;  /* 0x0000000704077219 */ /* 0x000fe400000006ff */
[----:B------:R-:W-:Y:S02]  /*0fb0*/  SEL R3, R6, RZ, P2 ;  /* 0x000000ff06037207 */ /* 0x000fe40001000000 */
[----:B------:R-:W-:Y:S02]  /*0fc0*/  ISETP.NE.AND P1, PT, R7, RZ, P1 ;  /* 0x000000ff0700720c */ /* 0x000fe40000f25270 */
[----:B------:R-:W-:Y:S02]  /*0fd0*/  SHF.R.U32.HI R3, RZ, R3, R4 ;  /* 0x00000003ff037219 */ /* 0x000fe40000011604 */
[----:B------:R-:W-:-:S02]  /*0fe0*/  PLOP3.LUT P0, PT, P0, P1, PT, 0xf8, 0x8f ;  /* 0x00000000008f781c */ /* 0x000fc40000703f70 */
[----:B------:R-:W-:Y:S02]  /*0ff0*/  SHF.R.U32.HI R7, RZ, 0x1, R3 ;  /* 0x00000001ff077819 */ /* 0x000fe40000011603 */
[----:B------:R-:W-:-:S04]  /*1000*/  SEL R0, RZ, 0x1, !P0 ;  /* 0x00000001ff007807 */ /* 0x000fc80004000000 */
[----:B------:R-:W-:-:S04]  /*1010*/  LOP3.LUT R0, R0, 0x1, R7, 0xf8, !PT ;  /* 0x0000000100007812 */ /* 0x000fc800078ef807 */
[----:B------:R-:W-:-:S04]  /*1020*/  LOP3.LUT R0, R0, R3, RZ, 0xc0, !PT ;  /* 0x0000000300007212 */ /* 0x000fc800078ec0ff */
[----:B------:R-:W-:-:S04]  /*1030*/  IADD3 R0, PT, PT, R7, R0, RZ ;  /* 0x0000000007007210 */ /* 0x000fc80007ffe0ff */
[----:B------:R-:W-:Y:S01]  /*1040*/  LOP3.LUT R5, R0, R5, RZ, 0xfc, !PT ;  /* 0x0000000500057212 */ /* 0x000fe200078efcff */
[----:B------:R-:W-:Y:S06]  /*1050*/  BRA `(.L_x_69) ;  /* 0x0000000000347947 */ /* 0x000fec0003800000 */
.L_x_68:
[----:B------:R-:W-:-:S04]  /*1060*/  LOP3.LUT R5, R5, 0x80000000, RZ, 0xc0, !PT ;  /* 0x8000000005057812 */ /* 0x000fc800078ec0ff */
[----:B------:R-:W-:Y:S01]  /*1070*/  LOP3.LUT R5, R5, 0x7f800000, RZ, 0xfc, !PT ;  /* 0x7f80000005057812 */ /* 0x000fe200078efcff */
[----:B------:R-:W-:Y:S06]  /*1080*/  BRA `(.L_x_69) ;  /* 0x0000000000287947 */ /* 0x000fec0003800000 */
.L_x_67:
[----:B------:R-:W-:Y:S01]  /*1090*/  IMAD R5, R4, 0x800000, R5 ;  /* 0x0080000004057824 */ /* 0x000fe200078e0205 */
[----:B------:R-:W-:Y:S06]  /*10a0*/  BRA `(.L_x_69) ;  /* 0x0000000000207947 */ /* 0x000fec0003800000 */
.L_x_66:
[----:B------:R-:W-:-:S04]  /*10b0*/  LOP3.LUT R5, R6, 0x80000000, R5, 0x48, !PT ;  /* 0x8000000006057812 */ /* 0x000fc800078e4805 */
[----:B------:R-:W-:Y:S01]  /*10c0*/  LOP3.LUT R5, R5, 0x7f800000, RZ, 0xfc, !PT ;  /* 0x7f80000005057812 */ /* 0x000fe200078efcff */
[----:B------:R-:W-:Y:S06]  /*10d0*/  BRA `(.L_x_69) ;  /* 0x0000000000147947 */ /* 0x000fec0003800000 */
.L_x_65:
[----:B------:R-:W-:Y:S01]  /*10e0*/  LOP3.LUT R5, R6, 0x80000000, R5, 0x48, !PT ;  /* 0x8000000006057812 */ /* 0x000fe200078e4805 */
[----:B------:R-:W-:Y:S06]  /*10f0*/  BRA `(.L_x_69) ;  /* 0x00000000000c7947 */ /* 0x000fec0003800000 */
.L_x_64:
[----:B------:R-:W0:Y:S01]  /*1100*/  MUFU.RSQ R5, -QNAN ;  /* 0xffc0000000057908 */ /* 0x000e220000001400 */
[----:B------:R-:W-:Y:S05]  /*1110*/  BRA `(.L_x_69) ;  /* 0x0000000000047947 */ /* 0x000fea0003800000 */
.L_x_63:
[----:B------:R-:W-:-:S07]  /*1120*/  FADD.FTZ R5, R0, R3 ;  /* 0x0000000300057221 */ /* 0x000fce0000010000 */
.L_x_69:
[----:B------:R-:W-:-:S04]  /*1130*/  HFMA2 R3, -RZ, RZ, 0, 0 ;  /* 0x00000000ff037431 */ /* 0x000fc800000001ff */
[----:B0-----:R-:W-:Y:S05]  /*1140*/  RET.REL.NODEC R2 `(_Z23padded_cdist_with_validPKfiS0_iiiiPfPiS2_) ;  /* 0xffffffec02ac7950 */ /* 0x001fea0003c3ffff */
.L_x_70:
        /* <DEDUP_REMOVED lines=11> */
.L_x_113:


//--------------------- .text._Z6cdist2PKfiS0_iiiPf --------------------------
	.section	.text._Z6cdist2PKfiS0_iiiPf,"ax",@progbits
	.align	128
        .global         _Z6cdist2PKfiS0_iiiPf
        .type           _Z6cdist2PKfiS0_iiiPf,@function
        .size           _Z6cdist2PKfiS0_iiiPf,(.L_x_115 - _Z6cdist2PKfiS0_iiiPf)
        .other          _Z6cdist2PKfiS0_iiiPf,@"STO_CUDA_ENTRY STV_DEFAULT"
_Z6cdist2PKfiS0_iiiPf:
.text._Z6cdist2PKfiS0_iiiPf:
[----:B------:R-:W-:Y:S01]  /*0000*/  LDC R1, c[0x0][0x37c] ;  /* 0x0000df00ff017b82 */ /* 0x000fe20000000800 */
[----:B------:R-:W0:Y:S07]  /*0010*/  S2R R0, SR_TID.X ;  /* 0x0000000000007919 */ /* 0x000e2e0000002100 */
[----:B------:R-:W0:Y:S01]  /*0020*/  LDC R3, c[0x0][0x360] ;  /* 0x0000d800ff037b82 */ /* 0x000e220000000800 */
[----:B------:R-:W1:Y:S01]  /*0030*/  LDCU UR4, c[0x0][0x398] ;  /* 0x00007300ff0477ac */ /* 0x000e620008000800 */
[----:B------:R-:W2:Y:S06]  /*0040*/  LDCU.64 UR6, c[0x0][0x358] ;  /* 0x00006b00ff0677ac */ /* 0x000eac0008000a00 */
[----:B------:R-:W3:Y:S08]  /*0050*/  S2UR UR8, SR_CTAID.X ;  /* 0x00000000000879c3 */ /* 0x000ef00000002500 */
[----:B------:R-:W3:Y:S08]  /*0060*/  LDC R13, c[0x0][0x388] ;  /* 0x0000e200ff0d7b82 */ /* 0x000ef00000000800 */
[----:B------:R-:W1:Y:S01]  /*0070*/  LDC R15, c[0x0][0x3a0] ;  /* 0x0000e800ff0f7b82 */ /* 0x000e620000000800 */
[----:B0-----:R-:W-:-:S07]  /*0080*/  IMAD.IADD R2, R0, 0x1, R3 ;  /* 0x0000000100027824 */ /* 0x001fce00078e0203 */
[----:B------:R-:W0:Y:S08]  /*0090*/  LDC.64 R6, c[0x0][0x380] ;  /* 0x0000e000ff067b82 */ /* 0x000e300000000a00 */
[----:B------:R-:W4:Y:S01]  /*00a0*/  LDC.64 R4, c[0x0][0x390] ;  /* 0x0000e400ff047b82 */ /* 0x000f220000000a00 */
[-C--:B---3--:R-:W-:Y:S02]  /*00b0*/  IMAD R9, R2, R13.reuse, UR8 ;  /* 0x0000000802097e24 */ /* 0x088fe4000f8e020d */
[----:B------:R-:W-:-:S02]  /*00c0*/  IMAD R13, R0, R13, UR8 ;  /* 0x00000008000d7e24 */ /* 0x000fc4000f8e020d */
[--C-:B-1----:R-:W-:Y:S02]  /*00d0*/  IMAD R11, R2, UR4, R15.reuse ;  /* 0x00000004020b7c24 */ /* 0x102fe4000f8e020f */
[----:B------:R-:W-:Y:S02]  /*00e0*/  IMAD R15, R0, UR4, R15 ;  /* 0x00000004000f7c24 */ /* 0x000fe4000f8e020f */
[----:B0-----:R-:W-:-:S04]  /*00f0*/  IMAD.WIDE.U32 R8, R9, 0x4, R6 ;  /* 0x0000000409087825 */ /* 0x001fc800078e0006 */
[----:B------:R-:W-:Y:S02]  /*0100*/  IMAD.WIDE.U32 R6, R13, 0x4, R6 ;  /* 0x000000040d067825 */ /* 0x000fe400078e0006 */
[----:B--2---:R-:W2:Y:S02]  /*0110*/  LDG.E R8, desc[UR6][R8.64] ;  /* 0x0000000608087981 */ /* 0x004ea4000c1e1900 */
[--C-:B----4-:R-:W-:Y:S02]  /*0120*/  IMAD.WIDE.U32 R10, R11, 0x4, R4.reuse ;  /* 0x000000040b0a7825 */ /* 0x110fe400078e0004 */
[----:B------:R-:W3:Y:S02]  /*0130*/  LDG.E R6, desc[UR6][R6.64] ;  /* 0x0000000606067981 */ /* 0x000ee4000c1e1900 */
[----:B------:R-:W-:Y:S02]  /*0140*/  IMAD.WIDE.U32 R4, R15, 0x4, R4 ;  /* 0x000000040f047825 */ /* 0x000fe400078e0004 */
[----:B------:R-:W4:Y:S04]  /*0150*/  LDG.E R11, desc[UR6][R10.64] ;  /* 0x000000060a0b7981 */ /* 0x000f28000c1e1900 */
[----:B------:R-:W5:Y:S01]  /*0160*/  LDG.E R5, desc[UR6][R4.64] ;  /* 0x0000000604057981 */ /* 0x000f62000c1e1900 */
[----:B------:R-:W0:Y:S01]  /*0170*/  S2UR UR5, SR_CgaCtaId ;  /* 0x00000000000579c3 */ /* 0x000e220000008800 */
[----:B------:R-:W-:Y:S01]  /*0180*/  UMOV UR4, 0x400 ;  /* 0x0000040000047882 */ /* 0x000fe20000000000 */
[----:B------:R-:W-:Y:S01]  /*0190*/  ISETP.GE.U32.AND P0, PT, R3, 0x2, PT ;  /* 0x000000020300780c */ /* 0x000fe20003f06070 */
[----:B0-----:R-:W-:-:S06]  /*01a0*/  ULEA UR4, UR5, UR4, 0x18 ;  /* 0x0000000405047291 */ /* 0x001fcc000f8ec0ff */
[----:B------:R-:W-:Y:S01]  /*01b0*/  LEA R12, R0, UR4, 0x2 ;  /* 0x00000004000c7c11 */ /* 0x000fe2000f8e10ff */
[C---:B--2---:R-:W-:Y:S01]  /*01c0*/  FMUL R13, R8.reuse, R8 ;  /* 0x00000008080d7220 */ /* 0x044fe20000400000 */
[-C--:B----4-:R-:W-:Y:S01]  /*01d0*/  FMUL R2, R8, R11.reuse ;  /* 0x0000000b08027220 */ /* 0x090fe20000400000 */
[----:B------:R-:W-:Y:S02]  /*01e0*/  FMUL R14, R11, R11 ;  /* 0x0000000b0b0e7220 */ /* 0x000fe40000400000 */
[----:B------:R-:W-:Y:S02]  /*01f0*/  IMAD R8, R3, 0x4, R12 ;  /* 0x0000000403087824 */ /* 0x000fe400078e020c */
[C---:B---3--:R-:W-:Y:S01]  /*0200*/  FFMA R13, R6.reuse, R6, R13 ;  /* 0x00000006060d7223 */ /* 0x048fe2000000000d */
[-C--:B-----5:R-:W-:Y:S01]  /*0210*/  FFMA R2, R6, R5.reuse, R2 ;  /* 0x0000000506027223 */ /* 0x0a0fe20000000002 */
[----:B------:R-:W-:Y:S01]  /*0220*/  FFMA R14, R5, R5, R14 ;  /* 0x00000005050e7223 */ /* 0x000fe2000000000e */
[----:B------:R-:W-:-:S03]  /*0230*/  LEA R5, R3, R8, 0x2 ;  /* 0x0000000803057211 */ /* 0x000fc600078e10ff */
[----:B------:R0:W-:Y:S04]  /*0240*/  STS [R12], R2 ;  /* 0x000000020c007388 */ /* 0x0001e80000000800 */
[----:B------:R0:W-:Y:S04]  /*0250*/  STS [R8], R13 ;  /* 0x0000000d08007388 */ /* 0x0001e80000000800 */
[----:B------:R0:W-:Y:S01]  /*0260*/  STS [R5], R14 ;  /* 0x0000000e05007388 */ /* 0x0001e20000000800 */
[----:B------:R-:W-:Y:S06]  /*0270*/  BAR.SYNC.DEFER_BLOCKING 0x0 ;  /* 0x0000000000007b1d */ /* 0x000fec0000010000 */
[----:B------:R-:W-:Y:S05]  /*0280*/  @!P0 BRA `(.L_x_71) ;  /* 0x0000000000648947 */ /* 0x000fea0003800000 */
[----:B0-----:R-:W-:-:S07]  /*0290*/  IMAD.MOV.U32 R2, RZ, RZ, R3 ;  /* 0x000000ffff027224 */ /* 0x001fce00078e0003 */
.L_x_74:
        /* <DEDUP_REMOVED lines=8> */
[----:B------:R-:W-:-:S04]  /*0320*/  LEA R6, R3, R4, 0x2 ;  /* 0x0000000403067211 */ /* 0x000fc800078e10ff */
[----:B------:R-:W-:Y:S04]  /*0330*/  STS [R12], R7 ;  /* 0x000000070c007388 */ /* 0x000fe80000000800 */
[----:B------:R-:W-:Y:S04]  /*0340*/  LDS R9, [R6] ;  /* 0x0000000006097984 */ /* 0x000fe80000000800 */
[----:B------:R-:W0:Y:S02]  /*0350*/  LDS R10, [R8] ;  /* 0x00000000080a7984 */ /* 0x000e240000000800 */
[----:B0-----:R-:W-:Y:S01]  /*0360*/  FADD R9, R9, R10 ;  /* 0x0000000a09097221 */ /* 0x001fe20000000000 */
[----:B------:R-:W-:-:S04]  /*0370*/  IMAD R10, R3, 0x4, R6 ;  /* 0x00000004030a7824 */ /* 0x000fc800078e0206 */
[----:B------:R-:W-:Y:S04]  /*0380*/  STS [R8], R9 ;  /* 0x0000000908007388 */ /* 0x000fe80000000800 */
[----:B------:R-:W-:Y:S04]  /*0390*/  LDS R10, [R10] ;  /* 0x000000000a0a7984 */ /* 0x000fe80000000800 */
[----:B------:R-:W0:Y:S02]  /*03a0*/  LDS R11, [R5] ;  /* 0x00000000050b7984 */ /* 0x000e240000000800 */
[----:B0-----:R-:W-:-:S05]  /*03b0*/  FADD R4, R10, R11 ;  /* 0x0000000b0a047221 */ /* 0x001fca0000000000 */
[----:B------:R0:W-:Y:S02]  /*03c0*/  STS [R5], R4 ;  /* 0x0000000405007388 */ /* 0x0001e40000000800 */
.L_x_73:
[----:B------:R-:W-:Y:S05]  /*03d0*/  BSYNC.RECONVERGENT B0 ;  /* 0x0000000000007941 */ /* 0x000fea0003800200 */
.L_x_72:
[----:B------:R-:W-:Y:S01]  /*03e0*/  BAR.SYNC.DEFER_BLOCKING 0x0 ;  /* 0x0000000000007b1d */ /* 0x000fe20000010000 */
[----:B------:R-:W-:Y:S01]  /*03f0*/  ISETP.GT.U32.AND P0, PT, R2, 0x3, PT ;  /* 0x000000030200780c */ /* 0x000fe20003f04070 */
[----:B------:R-:W-:-:S12]  /*0400*/  IMAD.MOV.U32 R2, RZ, RZ, R13 ;  /* 0x000000ffff027224 */ /* 0x000fd800078e000d */
[----:B------:R-:W-:Y:S05]  /*0410*/  @P0 BRA `(.L_x_74) ;  /* 0xfffffffc00a00947 */ /* 0x000fea000383ffff */
.L_x_71:
[----:B------:R-:W-:-:S13]  /*0420*/  ISETP.NE.AND P0, PT, R0, RZ, PT ;  /* 0x000000ff0000720c */ /* 0x000fda0003f05270 */
[----:B------:R-:W-:Y:S05]  /*0430*/  @P0 EXIT ;  /* 0x000000000000094d */ /* 0x000fea0003800000 */
[----:B0-----:R-:W0:Y:S01]  /*0440*/  S2R R5, SR_CgaCtaId ;  /* 0x0000000000057919 */ /* 0x001e220000008800 */
[----:B------:R-:W-:-:S04]  /*0450*/  MOV R0, 0x400 ;  /* 0x0000040000007802 */ /* 0x000fc80000000f00 */
[----:B0-----:R-:W-:-:S04]  /*0460*/  LEA R0, R5, R0, 0x18 ;  /* 0x0000000005007211 */ /* 0x001fc800078ec0ff */
[----:B------:R-:W-:Y:S02]  /*0470*/  LEA R6, R3, R0, 0x2 ;  /* 0x0000000003067211 */ /* 0x000fe400078e10ff */
[----:B------:R-:W-:Y:S04]  /*0480*/  LDS R0, [R0] ;  /* 0x0000000000007984 */ /* 0x000fe80000000800 */
[----:B------:R-:W0:Y:S02]  /*0490*/  LDS R2, [R6] ;  /* 0x0000000006027984 */ /* 0x000e240000000800 */
[----:B0-----:R-:W-:Y:S01]  /*04a0*/  VIADD R4, R2, 0xf3000000 ;  /* 0xf300000002047836 */ /* 0x001fe20000000000 */
[----:B------:R0:W1:Y:S04]  /*04b0*/  MUFU.RSQ R5, R2 ;  /* 0x0000000200057308 */ /* 0x0000680000001400 */
[----:B------:R-:W-:-:S13]  /*04c0*/  ISETP.GT.U32.AND P0, PT, R4, 0x727fffff, PT ;  /* 0x727fffff0400780c */ /* 0x000fda0003f04070 */
[----:B01----:R-:W-:Y:S05]  /*04d0*/  @!P0 BRA `(.L_x_75) ;  /* 0x0000000000108947 */ /* 0x003fea0003800000 */
[----:B------:R-:W-:-:S07]  /*04e0*/  MOV R8, 0x500 ;  /* 0x0000050000087802 */ /* 0x000fce0000000f00 */
[----:B------:R-:W-:Y:S05]  /*04f0*/  CALL.REL.NOINC `($__internal_2_$__cuda_sm20_sqrt_rn_f32_slowpath) ;  /* 0x0000000000947944 */ /* 0x000fea0003c00000 */
[----:B------:R-:W-:Y:S01]  /*0500*/  IMAD.MOV.U32 R7, RZ, RZ, R2 ;  /* 0x000000ffff077224 */ /* 0x000fe200078e0002 */
[----:B------:R-:W-:Y:S06]  /*0510*/  BRA `(.L_x_76) ;  /* 0x0000000000107947 */ /* 0x000fec0003800000 */
.L_x_75:
[----:B------:R-:W-:Y:S01]  /*0520*/  FMUL.FTZ R7, R2, R5 ;  /* 0x0000000502077220 */ /* 0x000fe20000410000 */
[----:B------:R-:W-:-:S03]  /*0530*/  FMUL.FTZ R5, R5, 0.5 ;  /* 0x3f00000005057820 */ /* 0x000fc60000410000 */
[----:B------:R-:W-:-:S04]  /*0540*/  FFMA R2, -R7, R7, R2 ;  /* 0x0000000707027223 */ /* 0x000fc80000000102 */
[----:B------:R-:W-:-:S07]  /*0550*/  FFMA R7, R2, R5, R7 ;  /* 0x0000000502077223 */ /* 0x000fce0000000007 */
.L_x_76:
[----:B------:R-:W-:-:S05]  /*0560*/  LEA R3, R3, R6, 0x2 ;  /* 0x0000000603037211 */ /* 0x000fca00078e10ff */
[----:B------:R-:W0:Y:S02]  /*0570*/  LDS R2, [R3] ;  /* 0x0000000003027984 */ /* 0x000e240000000800 */
[----:B0-----:R-:W-:Y:S01]  /*0580*/  VIADD R4, R2, 0xf3000000 ;  /* 0xf300000002047836 */ /* 0x001fe20000000000 */
[----:B------:R0:W1:Y:S04]  /*0590*/  MUFU.RSQ R5, R2 ;  /* 0x0000000200057308 */ /* 0x0000680000001400 */
[----:B------:R-:W-:-:S13]  /*05a0*/  ISETP.GT.U32.AND P0, PT, R4, 0x727fffff, PT ;  /* 0x727fffff0400780c */ /* 0x000fda0003f04070 */
[----:B01----:R-:W-:Y:S05]  /*05b0*/  @!P0 BRA `(.L_x_77) ;  /* 0x00000000000c8947 */ /* 0x003fea0003800000 */
[----:B------:R-:W-:-:S07]  /*05c0*/  MOV R8, 0x5e0 ;  /* 0x000005e000087802 */ /* 0x000fce0000000f00 */
[----:B------:R-:W-:Y:S05]  /*05d0*/  CALL.REL.NOINC `($__internal_2_$__cuda_sm20_sqrt_rn_f32_slowpath) ;  /* 0x00000000005c7944 */ /* 0x000fea0003c00000 */
[----:B------:R-:W-:Y:S05]  /*05e0*/  BRA `(.L_x_78) ;  /* 0x0000000000107947 */ /* 0x000fea0003800000 */
.L_x_77:
[----:B------:R-:W-:Y:S01]  /*05f0*/  FMUL.FTZ R3, R2, R5 ;  /* 0x0000000502037220 */ /* 0x000fe20000410000 */
[----:B------:R-:W-:-:S03]  /*0600*/  FMUL.FTZ R5, R5, 0.5 ;  /* 0x3f00000005057820 */ /* 0x000fc60000410000 */
[----:B------:R-:W-:-:S04]  /*0610*/  FFMA R2, -R3, R3, R2 ;  /* 0x0000000303027223 */ /* 0x000fc80000000102 */
[----:B------:R-:W-:-:S07]  /*0620*/  FFMA R2, R2, R5, R3 ;  /* 0x0000000502027223 */ /* 0x000fce0000000003 */
.L_x_78:
        /* <DEDUP_REMOVED lines=10> */
[----:B------:R-:W-:Y:S05]  /*06d0*/  CALL.REL.NOINC `($__internal_3_$__cuda_sm3x_div_rn_noftz_f32_slowpath) ;  /* 0x00000000007c7944 */ /* 0x000fea0003c00000 */
.L_x_79:
[----:B------:R-:W0:Y:S08]  /*06e0*/  LDC R7, c[0x0][0x398] ;  /* 0x0000e600ff077b82 */ /* 0x000e300000000800 */
[----:B------:R-:W0:Y:S08]  /*06f0*/  LDC R0, c[0x0][0x3a0] ;  /* 0x0000e800ff007b82 */ /* 0x000e300000000800 */
[----:B------:R-:W1:Y:S01]  /*0700*/  LDC.64 R2, c[0x0][0x3a8] ;  /* 0x0000ea00ff027b82 */ /* 0x000e620000000a00 */
[----:B0-----:R-:W-:-:S04]  /*0710*/  IMAD R7, R7, UR8, R0 ;  /* 0x0000000807077c24 */ /* 0x001fc8000f8e0200 */
[----:B-1----:R-:W-:-:S05]  /*0720*/  IMAD.WIDE.U32 R2, R7, 0x4, R2 ;  /* 0x0000000407027825 */ /* 0x002fca00078e0002 */
[----:B------:R-:W-:Y:S01]  /*0730*/  STG.E desc[UR6][R2.64], R5 ;  /* 0x0000000502007986 */ /* 0x000fe2000c101906 */
[----:B------:R-:W-:Y:S05]  /*0740*/  EXIT ;  /* 0x000000000000794d */ /* 0x000fea0003800000 */
        .weak           $__internal_2_$__cuda_sm20_sqrt_rn_f32_slowpath
        .type           $__internal_2_$__cuda_sm20_sqrt_rn_f32_slowpath,@function
        .size           $__internal_2_$__cuda_sm20_sqrt_rn_f32_slowpath,($__internal_3_$__cuda_sm3x_div_rn_noftz_f32_slowpath - $__internal_2_$__cuda_sm20_sqrt_rn_f32_slowpath)
$__internal_2_$__cuda_sm20_sqrt_rn_f32_slowpath:
[----:B------:R-:W-:-:S13]  /*0750*/  LOP3.LUT P0, RZ, R2, 0x7fffffff, RZ, 0xc0, !PT ;  /* 0x7fffffff02ff7812 */ /* 0x000fda000780c0ff */
[----:B------:R-:W-:Y:S01]  /*0760*/  @!P0 IMAD.MOV.U32 R4, RZ, RZ, R2 ;  /* 0x000000ffff048224 */ /* 0x000fe200078e0002 */
[----:B------:R-:W-:Y:S06]  /*0770*/  @!P0 BRA `(.L_x_80) ;  /* 0x0000000000448947 */ /* 0x000fec0003800000 */
[----:B------:R-:W-:-:S13]  /*0780*/  FSETP.GEU.FTZ.AND P0, PT, R2, RZ, PT ;  /* 0x000000ff0200720b */ /* 0x000fda0003f1e000 */
[----:B------:R-:W-:Y:S01]  /*0790*/  @!P0 MOV R4, 0x7fffffff ;  /* 0x7fffffff00048802 */ /* 0x000fe20000000f00 */
[----:B------:R-:W-:Y:S06]  /*07a0*/  @!P0 BRA `(.L_x_80) ;  /* 0x0000000000388947 */ /* 0x000fec0003800000 */
[----:B------:R-:W-:-:S13]  /*07b0*/  FSETP.GTU.FTZ.AND P0, PT, |R2|, +INF , PT ;  /* 0x7f8000000200780b */ /* 0x000fda0003f1c200 */
[----:B------:R-:W-:Y:S01]  /*07c0*/  @P0 FADD.FTZ R4, R2, 1 ;  /* 0x3f80000002040421 */ /* 0x000fe20000010000 */
[----:B------:R-:W-:Y:S06]  /*07d0*/  @P0 BRA `(.L_x_80) ;  /* 0x00000000002c0947 */ /* 0x000fec0003800000 */
[----:B------:R-:W-:-:S13]  /*07e0*/  FSETP.NEU.FTZ.AND P0, PT, |R2|, +INF , PT ;  /* 0x7f8000000200780b */ /* 0x000fda0003f1d200 */
[----:B------:R-:W-:Y:S01]  /*07f0*/  @!P0 IMAD.MOV.U32 R4, RZ, RZ, R2 ;  /* 0x000000ffff048224 */ /* 0x000fe200078e0002 */
        /* <DEDUP_REMOVED lines=9> */
.L_x_80:
[----:B------:R-:W-:Y:S01]  /*0890*/  IMAD.MOV.U32 R2, RZ, RZ, R4 ;  /* 0x000000ffff027224 */ /* 0x000fe200078e0004 */
[----:B------:R-:W-:Y:S01]  /*08a0*/  MOV R4, R8 ;  /* 0x0000000800047202 */ /* 0x000fe20000000f00 */
[----:B------:R-:W-:-:S04]  /*08b0*/  IMAD.MOV.U32 R5, RZ, RZ, 0x0 ;  /* 0x00000000ff057424 */ /* 0x000fc800078e00ff */
[----:B------:R-:W-:Y:S05]  /*08c0*/  RET.REL.NODEC R4 `(_Z6cdist2PKfiS0_iiiPf) ;  /* 0xfffffff404cc7950 */ /* 0x000fea0003c3ffff */
        .weak           $__internal_3_$__cuda_sm3x_div_rn_noftz_f32_slowpath
        .type           $__internal_3_$__cuda_sm3x_div_rn_noftz_f32_slowpath,@function
        .size           $__internal_3_$__cuda_sm3x_div_rn_noftz_f32_slowpath,(.L_x_115 - $__internal_3_$__cuda_sm3x_div_rn_noftz_f32_slowpath)
$__internal_3_$__cuda_sm3x_div_rn_noftz_f32_slowpath:
        /* <DEDUP_REMOVED lines=36> */
.L_x_81:
        /* <DEDUP_REMOVED lines=50> */
.L_x_87:
[----:B------:R-:W-:-:S04]  /*0e30*/  LOP3.LUT R5, R5, 0x80000000, RZ, 0xc0, !PT ;  /* 0x8000000005057812 */ /* 0x000fc800078ec0ff */
[----:B------:R-:W-:Y:S01]  /*0e40*/  LOP3.LUT R5, R5, 0x7f800000, RZ, 0xfc, !PT ;  /* 0x7f80000005057812 */ /* 0x000fe200078efcff */
[----:B------:R-:W-:Y:S06]  /*0e50*/  BRA `(.L_x_88) ;  /* 0x0000000000287947 */ /* 0x000fec0003800000 */
.L_x_86:
[----:B------:R-:W-:Y:S01]  /*0e60*/  IMAD R5, R4, 0x800000, R5 ;  /* 0x0080000004057824 */ /* 0x000fe200078e0205 */
[----:B------:R-:W-:Y:S06]  /*0e70*/  BRA `(.L_x_88) ;  /* 0x0000000000207947 */ /* 0x000fec0003800000 */
.L_x_85:
[----:B------:R-:W-:-:S04]  /*0e80*/  LOP3.LUT R5, R6, 0x80000000, R5, 0x48, !PT ;  /* 0x8000000006057812 */ /* 0x000fc800078e4805 */
[----:B------:R-:W-:Y:S01]  /*0e90*/  LOP3.LUT R5, R5, 0x7f800000, RZ, 0xfc, !PT ;  /* 0x7f80000005057812 */ /* 0x000fe200078efcff */
[----:B------:R-:W-:Y:S06]  /*0ea0*/  BRA `(.L_x_88) ;  /* 0x0000000000147947 */ /* 0x000fec0003800000 */
.L_x_84:
[----:B------:R-:W-:Y:S01]  /*0eb0*/  LOP3.LUT R5, R6, 0x80000000, R5, 0x48, !PT ;  /* 0x8000000006057812 */ /* 0x000fe200078e4805 */
[----:B------:R-:W-:Y:S06]  /*0ec0*/  BRA `(.L_x_88) ;  /* 0x00000000000c7947 */ /* 0x000fec0003800000 */
.L_x_83:
[----:B------:R-:W0:Y:S01]  /*0ed0*/  MUFU.RSQ R5, -QNAN ;  /* 0xffc0000000057908 */ /* 0x000e220000001400 */
[----:B------:R-:W-:Y:S05]  /*0ee0*/  BRA `(.L_x_88) ;  /* 0x0000000000047947 */ /* 0x000fea0003800000 */
.L_x_82:
[----:B------:R-:W-:-:S07]  /*0ef0*/  FADD.FTZ R5, R0, R3 ;  /* 0x0000000300057221 */ /* 0x000fce0000010000 */
.L_x_88:
[----:B------:R-:W-:-:S04]  /*0f00*/  HFMA2 R3, -RZ, RZ, 0, 0 ;  /* 0x00000000ff037431 */ /* 0x000fc800000001ff */
[----:B0-----:R-:W-:Y:S05]  /*0f10*/  RET.REL.NODEC R2 `(_Z6cdist2PKfiS0_iiiPf) ;  /* 0xfffffff002387950 */ /* 0x001fea0003c3ffff */
.L_x_89:
        /* <DEDUP_REMOVED lines=14> */
.L_x_115:


//--------------------- .text._Z5cdistPKfiS0_iiiPf --------------------------
	.section	.text._Z5cdistPKfiS0_iiiPf,"ax",@progbits
	.align	128
        .global         _Z5cdistPKfiS0_iiiPf
        .type           _Z5cdistPKfiS0_iiiPf,@function
        .size           _Z5cdistPKfiS0_iiiPf,(.L_x_117 - _Z5cdistPKfiS0_iiiPf)
        .other          _Z5cdistPKfiS0_iiiPf,@"STO_CUDA_ENTRY STV_DEFAULT"
_Z5cdistPKfiS0_iiiPf:
.text._Z5cdistPKfiS0_iiiPf:
[----:B------:R-:W0:Y:S01]  /*0000*/  LDC R1, c[0x0][0x37c] ;  /* 0x0000df00ff017b82 */ /* 0x000e220000000800 */
[----:B------:R-:W1:Y:S07]  /*0010*/  S2R R24, SR_TID.X ;  /* 0x0000000000187919 */ /* 0x000e6e0000002100 */
[----:B------:R-:W1:Y:S01]  /*0020*/  S2UR UR38, SR_CTAID.X ;  /* 0x00000000002679c3 */ /* 0x000e620000002500 */
[----:B------:R-:W2:Y:S01]  /*0030*/  LDCU UR4, c[0x0][0x398] ;  /* 0x00007300ff0477ac */ /* 0x000ea20008000800 */
[----:B0-----:R-:W-:Y:S01]  /*0040*/  VIADD R1, R1, 0xfffffff0 ;  /* 0xfffffff001017836 */ /* 0x001fe20000000000 */
[----:B------:R-:W0:Y:S05]  /*0050*/  LDCU.64 UR36, c[0x0][0x358] ;  /* 0x00006b00ff2477ac */ /* 0x000e2a0008000a00 */
[----:B------:R-:W1:Y:S08]  /*0060*/  LDC R7, c[0x0][0x388] ;  /* 0x0000e200ff077b82 */ /* 0x000e700000000800 */
[----:B------:R-:W2:Y:S08]  /*0070*/  LDC R9, c[0x0][0x3a0] ;  /* 0x0000e800ff097b82 */ /* 0x000eb00000000800 */
[----:B------:R-:W3:Y:S08]  /*0080*/  LDC.64 R2, c[0x0][0x380] ;  /* 0x0000e000ff027b82 */ /* 0x000ef00000000a00 */
[----:B------:R-:W4:Y:S01]  /*0090*/  LDC.64 R4, c[0x0][0x390] ;  /* 0x0000e400ff047b82 */ /* 0x000f220000000a00 */
[----:B-1----:R-:W-:-:S02]  /*00a0*/  IMAD R7, R24, R7, UR38 ;  /* 0x0000002618077e24 */ /* 0x002fc4000f8e0207 */
[----:B--2---:R-:W-:Y:S02]  /*00b0*/  IMAD R9, R24, UR4, R9 ;  /* 0x0000000418097c24 */ /* 0x004fe4000f8e0209 */
[----:B---3--:R-:W-:-:S06]  /*00c0*/  IMAD.WIDE.U32 R2, R7, 0x4, R2 ;  /* 0x0000000407027825 */ /* 0x008fcc00078e0002 */
[----:B0-----:R-:W2:Y:S01]  /*00d0*/  LDG.E R2, desc[UR36][R2.64] ;  /* 0x0000002402027981 */ /* 0x001ea2000c1e1900 */
[----:B----4-:R-:W-:-:S06]  /*00e0*/  IMAD.WIDE.U32 R4, R9, 0x4, R4 ;  /* 0x0000000409047825 */ /* 0x010fcc00078e0004 */
[----:B------:R-:W3:Y:S01]  /*00f0*/  LDG.E R5, desc[UR36][R4.64] ;  /* 0x0000002404057981 */ /* 0x000ee2000c1e1900 */
[----:B------:R-:W0:Y:S01]  /*0100*/  S2UR UR5, SR_CgaCtaId ;  /* 0x00000000000579c3 */ /* 0x000e220000008800 */
[----:B------:R-:W1:Y:S07]  /*0110*/  LDCU UR6, c[0x0][0x2fc] ;  /* 0x00005f80ff0677ac */ /* 0x000e6e0008000800 */
[----:B------:R-:W4:Y:S01]  /*0120*/  LDC R26, c[0x0][0x360] ;  /* 0x0000d800ff1a7b82 */ /* 0x000f220000000800 */
[----:B------:R-:W-:-:S02]  /*0130*/  UMOV UR4, 0x400 ;  /* 0x0000040000047882 */ /* 0x000fc40000000000 */
[----:B0-----:R-:W-:-:S06]  /*0140*/  ULEA UR4, UR5, UR4, 0x18 ;  /* 0x0000000405047291 */ /* 0x001fcc000f8ec0ff */
[----:B------:R-:W-:-:S05]  /*0150*/  LEA R25, R24, UR4, 0x2 ;  /* 0x0000000418197c11 */ /* 0x000fca000f8e10ff */
[C---:B----4-:R-:W-:Y:S01]  /*0160*/  IMAD R22, R26.reuse, 0x4, R25 ;  /* 0x000000041a167824 */ /* 0x050fe200078e0219 */
[----:B------:R-:W0:Y:S03]  /*0170*/  LDCU UR4, c[0x0][0x2f8] ;  /* 0x00005f00ff0477ac */ /* 0x000e260008000800 */
[----:B------:R-:W-:Y:S02]  /*0180*/  IMAD R19, R26, 0x4, R22 ;  /* 0x000000041a137824 */ /* 0x000fe400078e0216 */
[----:B------:R-:W-:Y:S01]  /*0190*/  IMAD.MOV.U32 R23, RZ, RZ, R26 ;  /* 0x000000ffff177224 */ /* 0x000fe200078e001a */
[----:B0-----:R-:W-:-:S04]  /*01a0*/  IADD3 R18, P1, PT, R1, UR4, RZ ;  /* 0x0000000401127c10 */ /* 0x001fc8000ff3e0ff */
[----:B-1----:R-:W-:Y:S01]  /*01b0*/  IADD3.X R17, PT, PT, RZ, UR6, RZ, P1, !PT ;  /* 0x00000006ff117c10 */ /* 0x002fe20008ffe4ff */
[C---:B--2---:R-:W-:Y:S01]  /*01c0*/  FMUL R3, R2.reuse, R2 ;  /* 0x0000000202037220 */ /* 0x044fe20000400000 */
[-C--:B---3--:R-:W-:Y:S01]  /*01d0*/  FMUL R0, R2, R5.reuse ;  /* 0x0000000502007220 */ /* 0x088fe20000400000 */
[----:B------:R-:W-:-:S04]  /*01e0*/  FMUL R2, R5, R5 ;  /* 0x0000000505027220 */ /* 0x000fc80000400000 */
[----:B------:R0:W-:Y:S04]  /*01f0*/  STS [R25], R0 ;  /* 0x0000000019007388 */ /* 0x0001e80000000800 */
[----:B------:R0:W-:Y:S04]  /*0200*/  STS [R22], R3 ;  /* 0x0000000316007388 */ /* 0x0001e80000000800 */
[----:B------:R0:W-:Y:S01]  /*0210*/  STS [R19], R2 ;  /* 0x0000000213007388 */ /* 0x0001e20000000800 */
[----:B------:R-:W-:-:S13]  /*0220*/  FSETP.NEU.AND P0, PT, R0, RZ, PT ;  /* 0x000000ff0000720b */ /* 0x000fda0003f0d000 */
[----:B0-----:R-:W-:Y:S05]  /*0230*/  @P0 BRA `(.L_x_90) ;  /* 0x00000000009c0947 */ /* 0x001fea0003800000 */
[----:B------:R-:W0:Y:S01]  /*0240*/  F2F.F64.F32 R8, R0 ;  /* 0x0000000000087310 */ /* 0x000e220000201800 */
[----:B------:R-:W-:Y:S01]  /*0250*/  MOV R2, 0x10 ;  /* 0x0000001000027802 */ /* 0x000fe20000000f00 */
[----:B------:R1:W-:Y:S01]  /*0260*/  STL [R1], R24 ;  /* 0x0000001801007387 */ /* 0x0003e20000100800 */
[----:B------:R-:W2:Y:S01]  /*0270*/  LDCU.64 UR4, c[0x4][URZ] ;  /* 0x01000000ff0477ac */ /* 0x000ea20008000a00 */
[----:B------:R-:W-:Y:S01]  /*0280*/  IADD3 R16, PT, PT, R23, R24, RZ ;  /* 0x0000001817107210 */ /* 0x000fe20007ffe0ff */
[----:B------:R-:W-:Y:S02]  /*0290*/  IMAD.MOV.U32 R6, RZ, RZ, R18 ;  /* 0x000000ffff067224 */ /* 0x000fe400078e0012 */
[----:B------:R-:W3:Y:S01]  /*02a0*/  LDC.64 R2, c[0x4][R2] ;  /* 0x0100000002027b82 */ /* 0x000ee20000000a00 */
[----:B------:R-:W-:Y:S01]  /*02b0*/  IMAD.MOV.U32 R7, RZ, RZ, R17 ;  /* 0x000000ffff077224 */ /* 0x000fe200078e0011 */
[----:B0-----:R1:W-:Y:S01]  /*02c0*/  STL.64 [R1+0x8], R8 ;  /* 0x0000080801007387 */ /* 0x0013e20000100a00 */
[----:B--2---:R-:W-:-:S02]  /*02d0*/  IMAD.U32 R4, RZ, RZ, UR4 ;  /* 0x00000004ff047e24 */ /* 0x004fc4000f8e00ff */
[----:B------:R-:W-:-:S07]  /*02e0*/  IMAD.U32 R5, RZ, RZ, UR5 ;  /* 0x00000005ff057e24 */ /* 0x000fce000f8e00ff */
[----:B------:R-:W-:-:S07]  /*02f0*/  LEPC R20, `(.L_x_91) ;  /* 0x000000001014794e */ /* 0x000fce0000000000 */
[----:B-1-3--:R-:W-:Y:S05]  /*0300*/  CALL.ABS.NOINC R2 ;  /* 0x0000000002007343 */ /* 0x00afea0003c00000 */
.L_x_91:
[----:B------:R-:W0:Y:S01]  /*0310*/  LDS R0, [R22] ;  /* 0x0000000016007984 */ /* 0x000e220000000800 */
[----:B------:R-:W-:Y:S01]  /*0320*/  MOV R2, 0x10 ;  /* 0x0000001000027802 */ /* 0x000fe20000000f00 */
[----:B------:R-:W1:Y:S01]  /*0330*/  LDCU.64 UR4, c[0x4][URZ] ;  /* 0x01000000ff0477ac */ /* 0x000e620008000a00 */
[----:B------:R-:W-:Y:S01]  /*0340*/  IMAD.MOV.U32 R6, RZ, RZ, R18 ;  /* 0x000000ffff067224 */ /* 0x000fe200078e0012 */
[----:B------:R2:W-:Y:S01]  /*0350*/  STL [R1], R16 ;  /* 0x0000001001007387 */ /* 0x0005e20000100800 */
[----:B------:R2:W3:Y:S01]  /*0360*/  LDC.64 R8, c[0x4][R2] ;  /* 0x0100000002087b82 */ /* 0x0004e20000000a00 */
[----:B------:R-:W-:Y:S02]  /*0370*/  MOV R7, R17 ;  /* 0x0000001100077202 */ /* 0x000fe40000000f00 */
[----:B-1----:R-:W-:Y:S01]  /*0380*/  MOV R4, UR4 ;  /* 0x0000000400047c02 */ /* 0x002fe20008000f00 */
[----:B------:R-:W-:Y:S01]  /*0390*/  IMAD.U32 R5, RZ, RZ, UR5 ;  /* 0x00000005ff057e24 */ /* 0x000fe2000f8e00ff */
[----:B0-----:R-:W0:Y:S02]  /*03a0*/  F2F.F64.F32 R10, R0 ;  /* 0x00000000000a7310 */ /* 0x001e240000201800 */
[----:B0--3--:R2:W-:Y:S04]  /*03b0*/  STL.64 [R1+0x8], R10 ;  /* 0x0000080a01007387 */ /* 0x0095e80000100a00 */
[----:B------:R-:W-:-:S07]  /*03c0*/  LEPC R20, `(.L_x_92) ;  /* 0x000000001014794e */ /* 0x000fce0000000000 */
[----:B--2---:R-:W-:Y:S05]  /*03d0*/  CALL.ABS.NOINC R8 ;  /* 0x0000000008007343 */ /* 0x004fea0003c00000 */
.L_x_92:
[----:B------:R-:W0:Y:S01]  /*03e0*/  LDS R0, [R19] ;  /* 0x0000000013007984 */ /* 0x000e220000000800 */
[----:B------:R-:W-:Y:S01]  /*03f0*/  IMAD.IADD R16, R23, 0x1, R16 ;  /* 0x0000000117107824 */ /* 0x000fe200078e0210 */
[----:B------:R-:W1:Y:S01]  /*0400*/  LDC.64 R2, c[0x4][R2] ;  /* 0x0100000002027b82 */ /* 0x000e620000000a00 */
[----:B------:R-:W2:Y:S01]  /*0410*/  LDCU.64 UR4, c[0x4][URZ] ;  /* 0x01000000ff0477ac */ /* 0x000ea20008000a00 */
[----:B------:R-:W-:Y:S02]  /*0420*/  IMAD.MOV.U32 R6, RZ, RZ, R18 ;  /* 0x000000ffff067224 */ /* 0x000fe400078e0012 */
[----:B------:R3:W-:Y:S01]  /*0430*/  STL [R1], R16 ;  /* 0x0000001001007387 */ /* 0x0007e20000100800 */
[----:B------:R-:W-:Y:S02]  /*0440*/  IMAD.MOV.U32 R7, RZ, RZ, R17 ;  /* 0x000000ffff077224 */ /* 0x000fe400078e0011 */
[----:B--2---:R-:W-:Y:S01]  /*0450*/  IMAD.U32 R4, RZ, RZ, UR4 ;  /* 0x00000004ff047e24 */ /* 0x004fe2000f8e00ff */
[----:B------:R-:W-:Y:S01]  /*0460*/  MOV R5, UR5 ;  /* 0x0000000500057c02 */ /* 0x000fe20008000f00 */
[----:B0-----:R-:W0:Y:S02]  /*0470*/  F2F.F64.F32 R8, R0 ;  /* 0x0000000000087310 */ /* 0x001e240000201800 */
[----:B01----:R3:W-:Y:S04]  /*0480*/  STL.64 [R1+0x8], R8 ;  /* 0x0000080801007387 */ /* 0x0037e80000100a00 */
[----:B------:R-:W-:-:S07]  /*0490*/  LEPC R20, `(.L_x_90) ;  /* 0x000000001014794e */ /* 0x000fce0000000000 */
[----:B---3--:R-:W-:Y:S05]  /*04a0*/  CALL.ABS.NOINC R2 ;  /* 0x0000000002007343 */ /* 0x008fea0003c00000 */
.L_x_90:
[----:B------:R-:W-:Y:S01]  /*04b0*/  ISETP.GE.U32.AND P0, PT, R23, 0x2, PT ;  /* 0x000000021700780c */ /* 0x000fe20003f06070 */
[----:B------:R-:W-:Y:S05]  /*04c0*/  WARPSYNC.ALL ;  /* 0x0000000000007948 */ /* 0x000fea0003800000 */
[----:B------:R-:W-:Y:S07]  /*04d0*/  BAR.SYNC.DEFER_BLOCKING 0x0 ;  /* 0x0000000000007b1d */ /* 0x000fee0000010000 */
[----:B------:R-:W-:Y:S05]  /*04e0*/  @!P0 BRA `(.L_x_93) ;  /* 0x0000000000608947 */ /* 0x000fea0003800000 */
.L_x_96:
[----:B------:R-:W-:Y:S01]  /*04f0*/  SHF.R.U32.HI R6, RZ, 0x1, R23 ;  /* 0x00000001ff067819 */ /* 0x000fe20000011617 */
[----:B------:R-:W-:Y:S03]  /*0500*/  BSSY.RECONVERGENT B0, `(.L_x_94) ;  /* 0x0000012000007945 */ /* 0x000fe60003800200 */
[----:B------:R-:W-:-:S13]  /*0510*/  ISETP.GE.U32.AND P0, PT, R24, R6, PT ;  /* 0x000000061800720c */ /* 0x000fda0003f06070 */
[----:B0-----:R-:W-:Y:S05]  /*0520*/  @P0 BRA `(.L_x_95) ;  /* 0x00000000003c0947 */ /* 0x001fea0003800000 */
[----:B------:R-:W-:Y:S01]  /*0530*/  LEA R3, R6, R25, 0x2 ;  /* 0x0000001906037211 */ /* 0x000fe200078e10ff */
[----:B------:R-:W-:Y:S04]  /*0540*/  LDS R5, [R25] ;  /* 0x0000000019057984 */ /* 0x000fe80000000800 */
[----:B------:R-:W0:Y:S02]  /*0550*/  LDS R0, [R3] ;  /* 0x0000000003007984 */ /* 0x000e240000000800 */
[----:B0-----:R-:W-:Y:S01]  /*0560*/  FADD R0, R0, R5 ;  /* 0x0000000500007221 */ /* 0x001fe20000000000 */
[----:B------:R-:W-:-:S04]  /*0570*/  IMAD R5, R26, 0x4, R3 ;  /* 0x000000041a057824 */ /* 0x000fc800078e0203 */
        /* <DEDUP_REMOVED lines=10> */
.L_x_95:
[----:B------:R-:W-:Y:S05]  /*0620*/  BSYNC.RECONVERGENT B0 ;  /* 0x0000000000007941 */ /* 0x000fea0003800200 */
.L_x_94:
[----:B------:R-:W-:Y:S01]  /*0630*/  BAR.SYNC.DEFER_BLOCKING 0x0 ;  /* 0x0000000000007b1d */ /* 0x000fe20000010000 */
[----:B------:R-:W-:Y:S02]  /*0640*/  ISETP.GT.U32.AND P0, PT, R23, 0x3, PT ;  /* 0x000000031700780c */ /* 0x000fe40003f04070 */
[----:B------:R-:W-:-:S11]  /*0650*/  MOV R23, R6 ;  /* 0x0000000600177202 */ /* 0x000fd60000000f00 */
[----:B------:R-:W-:Y:S05]  /*0660*/  @P0 BRA `(.L_x_96) ;  /* 0xfffffffc00a00947 */ /* 0x000fea000383ffff */
.L_x_93:
[----:B------:R-:W-:-:S13]  /*0670*/  ISETP.NE.AND P0, PT, R24, RZ, PT ;  /* 0x000000ff1800720c */ /* 0x000fda0003f05270 */
[----:B------:R-:W-:Y:S05]  /*0680*/  @P0 EXIT ;  /* 0x000000000000094d */ /* 0x000fea0003800000 */
[----:B------:R-:W1:Y:S01]  /*0690*/  S2R R3, SR_CgaCtaId ;  /* 0x0000000000037919 */ /* 0x000e620000008800 */
[----:B------:R-:W-:-:S04]  /*06a0*/  MOV R0, 0x400 ;  /* 0x0000040000007802 */ /* 0x000fc80000000f00 */
[----:B-1----:R-:W-:-:S05]  /*06b0*/  LEA R7, R3, R0, 0x18 ;  /* 0x0000000003077211 */ /* 0x002fca00078ec0ff */
[----:B------:R-:W-:Y:S01]  /*06c0*/  IMAD R5, R26, 0x4, R7 ;  /* 0x000000041a057824 */ /* 0x000fe200078e0207 */
[----:B------:R-:W-:Y:S04]  /*06d0*/  LDS R0, [R7] ;  /* 0x0000000007007984 */ /* 0x000fe80000000800 */
[----:B------:R-:W0:Y:S02]  /*06e0*/  LDS R2, [R5] ;  /* 0x0000000005027984 */ /* 0x000e240000000800 */
[----:B0-----:R-:W-:Y:S01]  /*06f0*/  VIADD R4, R2, 0xf3000000 ;  /* 0xf300000002047836 */ /* 0x001fe20000000000 */
[----:B------:R0:W1:Y:S04]  /*0700*/  MUFU.RSQ R3, R2 ;  /* 0x0000000200037308 */ /* 0x0000680000001400 */
[----:B------:R-:W-:-:S13]  /*0710*/  ISETP.GT.U32.AND P0, PT, R4, 0x727fffff, PT ;  /* 0x727fffff0400780c */ /* 0x000fda0003f04070 */
[----:B01----:R-:W-:Y:S05]  /*0720*/  @!P0 BRA `(.L_x_97) ;  /* 0x0000000000108947 */ /* 0x003fea0003800000 */
[----:B------:R-:W-:-:S07]  /*0730*/  MOV R8, 0x750 ;  /* 0x0000075000087802 */ /* 0x000fce0000000f00 */
[----:B------:R-:W-:Y:S05]  /*0740*/  CALL.REL.NOINC `($__internal_4_$__cuda_sm20_sqrt_rn_f32_slowpath) ;  /* 0x0000000000987944 */ /* 0x000fea0003c00000 */
[----:B------:R-:W-:Y:S01]  /*0750*/  MOV R4, R6 ;  /* 0x0000000600047202 */ /* 0x000fe20000000f00 */
[----:B------:R-:W-:Y:S06]  /*0760*/  BRA `(.L_x_98) ;  /* 0x0000000000107947 */ /* 0x000fec0003800000 */
.L_x_97:
[----:B------:R-:W-:Y:S01]  /*0770*/  FMUL.FTZ R7, R2, R3 ;  /* 0x0000000302077220 */ /* 0x000fe20000410000 */
[----:B------:R-:W-:-:S03]  /*0780*/  FMUL.FTZ R3, R3, 0.5 ;  /* 0x3f00000003037820 */ /* 0x000fc60000410000 */
[----:B------:R-:W-:-:S04]  /*0790*/  FFMA R2, -R7, R7, R2 ;  /* 0x0000000707027223 */ /* 0x000fc80000000102 */
[----:B------:R-:W-:-:S07]  /*07a0*/  FFMA R4, R2, R3, R7 ;  /* 0x0000000302047223 */ /* 0x000fce0000000007 */
.L_x_98:
[----:B------:R-:W-:-:S05]  /*07b0*/  IMAD R5, R26, 0x4, R5 ;  /* 0x000000041a057824 */ /* 0x000fca00078e0205 */
        /* <DEDUP_REMOVED lines=9> */
.L_x_99:
[----:B------:R-:W-:Y:S01]  /*0850*/  FMUL.FTZ R5, R2, R3 ;  /* 0x0000000302057220 */ /* 0x000fe20000410000 */
[----:B------:R-:W-:-:S03]  /*0860*/  FMUL.FTZ R3, R3, 0.5 ;  /* 0x3f00000003037820 */ /* 0x000fc60000410000 */
[----:B------:R-:W-:-:S04]  /*0870*/  FFMA R2, -R5, R5, R2 ;  /* 0x0000000505027223 */ /* 0x000fc80000000102 */
[----:B------:R-:W-:-:S07]  /*0880*/  FFMA R3, R2, R3, R5 ;  /* 0x0000000302037223 */ /* 0x000fce0000000005 */
.L_x_100:
        /* <DEDUP_REMOVED lines=10> */
[----:B------:R-:W-:Y:S05]  /*0930*/  CALL.REL.NOINC `($__internal_5_$__cuda_sm3x_div_rn_noftz_f32_slowpath) ;  /* 0x00000000007c7944 */ /* 0x000fea0003c00000 */
.L_x_101:
[----:B------:R-:W0:Y:S08]  /*0940*/  LDC R7, c[0x0][0x398] ;  /* 0x0000e600ff077b82 */ /* 0x000e300000000800 */
[----:B------:R-:W0:Y:S08]  /*0950*/  LDC R0, c[0x0][0x3a0] ;  /* 0x0000e800ff007b82 */ /* 0x000e300000000800 */
[----:B------:R-:W1:Y:S01]  /*0960*/  LDC.64 R2, c[0x0][0x3a8] ;  /* 0x0000ea00ff027b82 */ /* 0x000e620000000a00 */
[----:B0-----:R-:W-:-:S04]  /*0970*/  IMAD R7, R7, UR38, R0 ;  /* 0x0000002607077c24 */ /* 0x001fc8000f8e0200 */
[----:B-1----:R-:W-:-:S05]  /*0980*/  IMAD.WIDE.U32 R2, R7, 0x4, R2 ;  /* 0x0000000407027825 */ /* 0x002fca00078e0002 */
[----:B------:R-:W-:Y:S01]  /*0990*/  STG.E desc[UR36][R2.64], R5 ;  /* 0x0000000502007986 */ /* 0x000fe2000c101924 */
[----:B------:R-:W-:Y:S05]  /*09a0*/  EXIT ;  /* 0x000000000000794d */ /* 0x000fea0003800000 */
        .weak           $__internal_4_$__cuda_sm20_sqrt_rn_f32_slowpath
        .type           $__internal_4_$__cuda_sm20_sqrt_rn_f32_slowpath,@function
        .size           $__internal_4_$__cuda_sm20_sqrt_rn_f32_slowpath,($__internal_5_$__cuda_sm3x_div_rn_noftz_f32_slowpath - $__internal_4_$__cuda_sm20_sqrt_rn_f32_slowpath)
$__internal_4_$__cuda_sm20_sqrt_rn_f32_slowpath:
[----:B------:R-:W-:-:S13]  /*09b0*/  LOP3.LUT P0, RZ, R2, 0x7fffffff, RZ, 0xc0, !PT ;  /* 0x7fffffff02ff7812 */ /* 0x000fda000780c0ff */
[----:B------:R-:W-:Y:S01]  /*09c0*/  @!P0 IMAD.MOV.U32 R3, RZ, RZ, R2 ;  /* 0x000000ffff038224 */ /* 0x000fe200078e0002 */
        /* <DEDUP_REMOVED lines=18> */
.L_x_102:
[----:B------:R-:W-:Y:S02]  /*0af0*/  IMAD.MOV.U32 R6, RZ, RZ, R3 ;  /* 0x000000ffff067224 */ /* 0x000fe400078e0003 */
[----:B------:R-:W-:Y:S02]  /*0b00*/  HFMA2 R3, -RZ, RZ, 0, 0 ;  /* 0x00000000ff037431 */ /* 0x000fe400000001ff */
[----:B------:R-:W-:-:S04]  /*0b10*/  IMAD.MOV.U32 R2, RZ, RZ, R8 ;  /* 0x000000ffff027224 */ /* 0x000fc800078e0008 */
[----:B------:R-:W-:Y:S05]  /*0b20*/  RET.REL.NODEC R2 `(_Z5cdistPKfiS0_iiiPf) ;  /* 0xfffffff402347950 */ /* 0x000fea0003c3ffff */
        .weak           $__internal_5_$__cuda_sm3x_div_rn_noftz_f32_slowpath
        .type           $__internal_5_$__cuda_sm3x_div_rn_noftz_f32_slowpath,@function
        .size           $__internal_5_$__cuda_sm3x_div_rn_noftz_f32_slowpath,(.L_x_117 - $__internal_5_$__cuda_sm3x_div_rn_noftz_f32_slowpath)
$__internal_5_$__cuda_sm3x_div_rn_noftz_f32_slowpath:
[--C-:B------:R-:W-:Y:S01]  /*0b30*/  SHF.R.U32.HI R4, RZ, 0x17, R9.reuse ;  /* 0x00000017ff047819 */ /* 0x100fe20000011609 */
[----:B------:R-:W-:Y:S01]  /*0b40*/  IMAD.MOV.U32 R6, RZ, RZ, R9 ;  /* 0x000000ffff067224 */ /* 0x000fe200078e0009 */
[----:B------:R-:W-:Y:S02]  /*0b50*/  SHF.R.U32.HI R3, RZ, 0x17, R0 ;  /* 0x00000017ff037819 */ /* 0x000fe40000011600 */
[----:B------:R-:W-:Y:S02]  /*0b60*/  LOP3.LUT R13, R4, 0xff, RZ, 0xc0, !PT ;  /* 0x000000ff040d7812 */ /* 0x000fe400078ec0ff */
[----:B------:R-:W-:Y:S02]  /*0b70*/  LOP3.LUT R4, R3, 0xff, RZ, 0xc0, !PT ;  /* 0x000000ff03047812 */ /* 0x000fe400078ec0ff */
[----:B------:R-:W-:Y:S01]  /*0b80*/  MOV R5, R0 ;  /* 0x0000000000057202 */ /* 0x000fe20000000f00 */
[----:B------:R-:W-:Y:S02]  /*0b90*/  VIADD R10, R13, 0xffffffff ;  /* 0xffffffff0d0a7836 */ /* 0x000fe40000000000 */
[----:B------:R-:W-:-:S03]  /*0ba0*/  VIADD R8, R4, 0xffffffff ;  /* 0xffffffff04087836 */ /* 0x000fc60000000000 */
[----:B------:R-:W-:-:S04]  /*0bb0*/  ISETP.GT.U32.AND P0, PT, R10, 0xfd, PT ;  /* 0x000000fd0a00780c */ /* 0x000fc80003f04070 */
[----:B------:R-:W-:-:S13]  /*0bc0*/  ISETP.GT.U32.OR P0, PT, R8, 0xfd, P0 ;  /* 0x000000fd0800780c */ /* 0x000fda0000704470 */
[----:B------:R-:W-:Y:S01]  /*0bd0*/  @!P0 IMAD.MOV.U32 R7, RZ, RZ, RZ ;  /* 0x000000ffff078224 */ /* 0x000fe200078e00ff */
[----:B------:R-:W-:Y:S06]  /*0be0*/  @!P0 BRA `(.L_x_103) ;  /* 0x0000000000608947 */ /* 0x000fec0003800000 */
[----:B------:R-:W-:Y:S02]  /*0bf0*/  FSETP.GTU.FTZ.AND P0, PT, |R0|, +INF , PT ;  /* 0x7f8000000000780b */ /* 0x000fe40003f1c200 */
[----:B------:R-:W-:Y:S02]  /*0c00*/  FSETP.GTU.FTZ.AND P1, PT, |R9|, +INF , PT ;  /* 0x7f8000000900780b */ /* 0x000fe40003f3c200 */
[----:B------:R-:W-:Y:S02]  /*0c10*/  MOV R3, R9 ;  /* 0x0000000900037202 */ /* 0x000fe40000000f00 */
        /* <DEDUP_REMOVED lines=16> */
[----:B------:R-:W-:Y:S02]  /*0d20*/  @P0 IMAD.MOV.U32 R7, RZ, RZ, RZ ;  /* 0x000000ffff070224 */ /* 0x000fe400078e00ff */
[----:B------:R-:W-:Y:S01]  /*0d30*/  @!P0 FFMA R5, R0, 1.84467440737095516160e+19, RZ ;  /* 0x5f80000000058823 */ /* 0x000fe200000000ff */
[----:B------:R-:W-:Y:S02]  /*0d40*/  @!P0 IMAD.MOV.U32 R7, RZ, RZ, -0x40 ;  /* 0xffffffc0ff078424 */ /* 0x000fe400078e00ff */
[----:B------:R-:W-:-:S03]  /*0d50*/  @!P1 FFMA R6, R3, 1.84467440737095516160e+19, RZ ;  /* 0x5f80000003069823 */ /* 0x000fc600000000ff */
[----:B------:R-:W-:-:S07]  /*0d60*/  @!P1 IADD3 R7, PT, PT, R7, 0x40, RZ ;  /* 0x0000004007079810 */ /* 0x000fce0007ffe0ff */
.L_x_103:
[----:B------:R-:W-:Y:S01]  /*0d70*/  LEA R3, R13, 0xc0800000, 0x17 ;  /* 0xc08000000d037811 */ /* 0x000fe200078eb8ff */
[----:B------:R-:W-:-:S04]  /*0d80*/  VIADD R4, R4, 0xffffff81 ;  /* 0xffffff8104047836 */ /* 0x000fc80000000000 */
[----:B------:R-:W-:Y:S02]  /*0d90*/  IMAD.IADD R3, R6, 0x1, -R3 ;  /* 0x0000000106037824 */ /* 0x000fe400078e0a03 */
[C---:B------:R-:W-:Y:S01]  /*0da0*/  IMAD R0, R4.reuse, -0x800000, R5 ;  /* 0xff80000004007824 */ /* 0x040fe200078e0205 */
[----:B------:R-:W-:Y:S01]  /*0db0*/  IADD3 R4, PT, PT, R4, 0x7f, -R13 ;  /* 0x0000007f04047810 */ /* 0x000fe20007ffe80d */
[----:B------:R-:W0:Y:S01]  /*0dc0*/  MUFU.RCP R6, R3 ;  /* 0x0000000300067308 */ /* 0x000e220000001000 */
[----:B------:R-:W-:Y:S02]  /*0dd0*/  FADD.FTZ R9, -R3, -RZ ;  /* 0x800000ff03097221 */ /* 0x000fe40000010100 */
[----:B------:R-:W-:Y:S02]  /*0de0*/  IADD3 R4, PT, PT, R4, R7, RZ ;  /* 0x0000000704047210 */ /* 0x000fe40007ffe0ff */
        /* <DEDUP_REMOVED lines=8> */
[----:B------:R-:W-:-:S05]  /*0e70*/  LOP3.LUT R0, R0, 0xff, RZ, 0xc0, !PT ;  /* 0x000000ff00007812 */ /* 0x000fca00078ec0ff */
[----:B------:R-:W-:-:S04]  /*0e80*/  IMAD.IADD R9, R0, 0x1, R4 ;  /* 0x0000000100097824 */ /* 0x000fc800078e0204 */
        /* <DEDUP_REMOVED lines=28> */
[----:B------:R-:W-:-:S05]  /*1050*/  LOP3.LUT R0, R0, R3, RZ, 0xc0, !PT ;  /* 0x0000000300007212 */ /* 0x000fca00078ec0ff */
[----:B------:R-:W-:-:S05]  /*1060*/  IMAD.IADD R0, R7, 0x1, R0 ;  /* 0x0000000107007824 */ /* 0x000fca00078e0200 */
[----:B------:R-:W-:Y:S01]  /*1070*/  LOP3.LUT R5, R0, R5, RZ, 0xfc, !PT ;  /* 0x0000000500057212 */ /* 0x000fe200078efcff */
[----:B------:R-:W-:Y:S06]  /*1080*/  BRA `(.L_x_110) ;  /* 0x0000000000347947 */ /* 0x000fec0003800000 */
.L_x_109:
[----:B------:R-:W-:-:S04]  /*1090*/  LOP3.LUT R5, R5, 0x80000000, RZ, 0xc0, !PT ;  /* 0x8000000005057812 */ /* 0x000fc800078ec0ff */
[----:B------:R-:W-:Y:S01]  /*10a0*/  LOP3.LUT R5, R5, 0x7f800000, RZ, 0xfc, !PT ;  /* 0x7f80000005057812 */ /* 0x000fe200078efcff */
[----:B------:R-:W-:Y:S06]  /*10b0*/  BRA `(.L_x_110) ;  /* 0x0000000000287947 */ /* 0x000fec0003800000 */
.L_x_108:
[----:B------:R-:W-:Y:S01]  /*10c0*/  LEA R5, R4, R5, 0x17 ;  /* 0x0000000504057211 */ /* 0x000fe200078eb8ff */
[----:B------:R-:W-:Y:S06]  /*10d0*/  BRA `(.L_x_110) ;  /* 0x0000000000207947 */ /* 0x000fec0003800000 */
.L_x_107:
[----:B------:R-:W-:-:S04]  /*10e0*/  LOP3.LUT R5, R6, 0x80000000, R5, 0x48, !PT ;  /* 0x8000000006057812 */ /* 0x000fc800078e4805 */
[----:B------:R-:W-:Y:S01]  /*10f0*/  LOP3.LUT R5, R5, 0x7f800000, RZ, 0xfc, !PT ;  /* 0x7f80000005057812 */ /* 0x000fe200078efcff */
[----:B------:R-:W-:Y:S06]  /*1100*/  BRA `(.L_x_110) ;  /* 0x0000000000147947 */ /* 0x000fec0003800000 */
.L_x_106:
[----:B------:R-:W-:Y:S01]  /*1110*/  LOP3.LUT R5, R6, 0x80000000, R5, 0x48, !PT ;  /* 0x8000000006057812 */ /* 0x000fe200078e4805 */
[----:B------:R-:W-:Y:S06]  /*1120*/  BRA `(.L_x_110) ;  /* 0x00000000000c7947 */ /* 0x000fec0003800000 */
.L_x_105:
[----:B------:R-:W0:Y:S01]  /*1130*/  MUFU.RSQ R5, -QNAN ;  /* 0xffc0000000057908 */ /* 0x000e220000001400 */
[----:B------:R-:W-:Y:S05]  /*1140*/  BRA `(.L_x_110) ;  /* 0x0000000000047947 */ /* 0x000fea0003800000 */
.L_x_104:
[----:B------:R-:W-:-:S07]  /*1150*/  FADD.FTZ R5, R0, R3 ;  /* 0x0000000300057221 */ /* 0x000fce0000010000 */
.L_x_110:
[----:B------:R-:W-:-:S04]  /*1160*/  IMAD.MOV.U32 R3, RZ, RZ, 0x0 ;  /* 0x00000000ff037424 */ /* 0x000fc800078e00ff */
[----:B0-----:R-:W-:Y:S05]  /*1170*/  RET.REL.NODEC R2 `(_Z5cdistPKfiS0_iiiPf) ;  /* 0xffffffec02a07950 */ /* 0x001fea0003c3ffff */
.L_x_111:
        /* <DEDUP_REMOVED lines=16> */
.L_x_117:


//--------------------- .nv.global.init           --------------------------
	.section	.nv.global.init,"aw",@progbits
.nv.global.init:
	.type		$str,@object
	.size		$str,($str$1 - $str)
$str:
        /*0000*/ 	.byte	0x73, 0x6d, 0x65, 0x6d, 0x5b, 0x25, 0x64, 0x5d, 0x3a, 0x20, 0x25, 0x66, 0x0a, 0x00
	.type		$str$1,@object
	.size		$str$1,(.L_1 - $str$1)
$str$1:
        /*000e*/ 	.byte	0x62, 0x6c, 0x6f, 0x63, 0x6b, 0x20, 0x25, 0x64, 0x2c, 0x20, 0x74, 0x68, 0x72, 0x65, 0x61, 0x64
        /*001e*/ 	.byte	0x20, 0x25, 0x64, 0x2c, 0x20, 0x76, 0x61, 0x6c, 0x75, 0x65, 0x20, 0x25, 0x64, 0x0a, 0x00
.L_1:


//--------------------- .nv.shared._Z8get_min4PfPKiiiS_PiiS_S2_ --------------------------
	.section	.nv.shared._Z8get_min4PfPKiiiS_PiiS_S2_,"aw",@nobits
	.sectionflags	@""
	.align	16
	.zero		1024


//--------------------- .nv.shared.reserved.0     --------------------------
	.section	.nv.shared.reserved.0,"aw",@nobits
	.weak		__nv_reservedSMEM_offset_0_alias
	.size		__nv_reservedSMEM_offset_0_alias, 0, 64
	.other		__nv_reservedSMEM_offset_0_alias,@"STO_CUDA_RESERVED_SHARED STV_DEFAULT"
__nv_reservedSMEM_offset_0_alias:
	.zero		0
	.zero		64


//--------------------- .nv.shared._Z11check_min_kPKiiPi --------------------------
	.section	.nv.shared._Z11check_min_kPKiiPi,"aw",@nobits
	.sectionflags	@""
	.align	16
	.zero		1024


//--------------------- .nv.shared._Z14get_candidatesPKfS0_iiifPiS1_ --------------------------
	.section	.nv.shared._Z14get_candidatesPKfS0_iiifPiS1_,"aw",@nobits
	.sectionflags	@""
	.align	16
	.zero		1024


//--------------------- .nv.shared._Z19get_min_interblock2PKfPKiPfiiiiS3_Pi --------------------------
	.section	.nv.shared._Z19get_min_interblock2PKfPKiPfiiiiS3_Pi,"aw",@nobits
	.sectionflags	@""
	.align	16
	.zero		1024


//--------------------- .nv.shared._Z19get_min_intrablock2PKfPKiiiPfPi --------------------------
	.section	.nv.shared._Z19get_min_intrablock2PKfPKiiiPfPi,"aw",@nobits
	.sectionflags	@""
	.align	16
	.zero		1024


//--------------------- .nv.shared._Z18get_min_interblockPKfiPf --------------------------
	.section	.nv.shared._Z18get_min_interblockPKfiPf,"aw",@nobits
	.sectionflags	@""
	.align	16
	.zero		1024


//--------------------- .nv.shared._Z18get_min_intrablockPKfiiPf --------------------------
	.section	.nv.shared._Z18get_min_intrablockPKfiiPf,"aw",@nobits
	.sectionflags	@""
	.align	16
	.zero		1024


//--------------------- .nv.shared._Z10prefix_sumPKiiiPi --------------------------
	.section	.nv.shared._Z10prefix_sumPKiiiPi,"aw",@nobits
	.sectionflags	@""
	.align	16
	.zero		1024


//--------------------- .nv.shared._Z23padded_cdist_with_validPKfiS0_iiiiPfPiS2_ --------------------------
	.section	.nv.shared._Z23padded_cdist_with_validPKfiS0_iiiiPfPiS2_,"aw",@nobits
	.sectionflags	@""
	.align	16
	.zero		1024


//--------------------- .nv.shared._Z6cdist2PKfiS0_iiiPf --------------------------
	.section	.nv.shared._Z6cdist2PKfiS0_iiiPf,"aw",@nobits
	.sectionflags	@""
	.align	16
	.zero		1024


//--------------------- .nv.shared._Z5cdistPKfiS0_iiiPf --------------------------
	.section	.nv.shared._Z5cdistPKfiS0_iiiPf,"aw",@nobits
	.sectionflags	@""
	.align	16
	.zero		1024


//--------------------- .nv.constant0._Z8get_min4PfPKiiiS_PiiS_S2_ --------------------------
	.section	.nv.constant0._Z8get_min4PfPKiiiS_PiiS_S2_,"a",@progbits
	.sectionflags	@""
	.align	4
.nv.constant0._Z8get_min4PfPKiiiS_PiiS_S2_:
	.zero		960


//--------------------- .nv.constant0._Z11check_min_kPKiiPi --------------------------
	.section	.nv.constant0._Z11check_min_kPKiiPi,"a",@progbits
	.sectionflags	@""
	.align	4
.nv.constant0._Z11check_min_kPKiiPi:
	.zero		920


//--------------------- .nv.constant0._Z14get_candidatesPKfS0_iiifPiS1_ --------------------------
	.section	.nv.constant0._Z14get_candidatesPKfS0_iiifPiS1_,"a",@progbits
	.sectionflags	@""
	.align	4
.nv.constant0._Z14get_candidatesPKfS0_iiifPiS1_:
	.zero		944


//--------------------- .nv.constant0._Z19get_min_interblock2PKfPKiPfiiiiS3_Pi --------------------------
	.section	.nv.constant0._Z19get_min_interblock2PKfPKiPfiiiiS3_Pi,"a",@progbits
	.sectionflags	@""
	.align	4
.nv.constant0._Z19get_min_interblock2PKfPKiPfiiiiS3_Pi:
	.zero		952


//--------------------- .nv.constant0._Z19get_min_intrablock2PKfPKiiiPfPi --------------------------
	.section	.nv.constant0._Z19get_min_intrablock2PKfPKiiiPfPi,"a",@progbits
	.sectionflags	@""
	.align	4
.nv.constant0._Z19get_min_intrablock2PKfPKiiiPfPi:
	.zero		936


//--------------------- .nv.constant0._Z18get_min_interblockPKfiPf --------------------------
	.section	.nv.constant0._Z18get_min_interblockPKfiPf,"a",@progbits
	.sectionflags	@""
	.align	4
.nv.constant0._Z18get_min_interblockPKfiPf:
	.zero		920


//--------------------- .nv.constant0._Z18get_min_intrablockPKfiiPf --------------------------
	.section	.nv.constant0._Z18get_min_intrablockPKfiiPf,"a",@progbits
	.sectionflags	@""
	.align	4
.nv.constant0._Z18get_min_intrablockPKfiiPf:
	.zero		920


//--------------------- .nv.constant0._Z10prefix_sumPKiiiPi --------------------------
	.section	.nv.constant0._Z10prefix_sumPKiiiPi,"a",@progbits
	.sectionflags	@""
	.align	4
.nv.constant0._Z10prefix_sumPKiiiPi:
	.zero		920


//--------------------- .nv.constant0._Z23padded_cdist_with_validPKfiS0_iiiiPfPiS2_ --------------------------
	.section	.nv.constant0._Z23padded_cdist_with_validPKfiS0_iiiiPfPiS2_,"a",@progbits
	.sectionflags	@""
	.align	4
.nv.constant0._Z23padded_cdist_with_validPKfiS0_iiiiPfPiS2_:
	.zero		960


//--------------------- .nv.constant0._Z6cdist2PKfiS0_iiiPf --------------------------
	.section	.nv.constant0._Z6cdist2PKfiS0_iiiPf,"a",@progbits
	.sectionflags	@""
	.align	4
.nv.constant0._Z6cdist2PKfiS0_iiiPf:
	.zero		944


//--------------------- .nv.constant0._Z5cdistPKfiS0_iiiPf --------------------------
	.section	.nv.constant0._Z5cdistPKfiS0_iiiPf,"a",@progbits
	.sectionflags	@""
	.align	4
.nv.constant0._Z5cdistPKfiS0_iiiPf:
	.zero		944


//--------------------- SYMBOLS --------------------------

	.type		.nv.reservedSmem.offset0,@object
	.size		.nv.reservedSmem.offset0,0x4
	.type		.nv.reservedSmem.cap,@object
	.size		.nv.reservedSmem.cap,0x4
	.type		vprintf,@function
